//
// Generated by NVIDIA NVVM Compiler
//
// Compiler Build ID: CL-36424714
// Cuda compilation tools, release 13.0, V13.0.88
// Based on NVVM 20.0.0
//

.version 9.0
.target sm_100
.address_size 64

	// .globl	_Z12quick_searchffiPfS_fS_S_ifS_
.func  (.param .b64 func_retval0) __internal_accurate_pow
(
	.param .b64 __internal_accurate_pow_param_0
)
;

.visible .entry _Z12quick_searchffiPfS_fS_S_ifS_(
	.param .f32 _Z12quick_searchffiPfS_fS_S_ifS__param_0,
	.param .f32 _Z12quick_searchffiPfS_fS_S_ifS__param_1,
	.param .u32 _Z12quick_searchffiPfS_fS_S_ifS__param_2,
	.param .u64 .ptr .align 1 _Z12quick_searchffiPfS_fS_S_ifS__param_3,
	.param .u64 .ptr .align 1 _Z12quick_searchffiPfS_fS_S_ifS__param_4,
	.param .f32 _Z12quick_searchffiPfS_fS_S_ifS__param_5,
	.param .u64 .ptr .align 1 _Z12quick_searchffiPfS_fS_S_ifS__param_6,
	.param .u64 .ptr .align 1 _Z12quick_searchffiPfS_fS_S_ifS__param_7,
	.param .u32 _Z12quick_searchffiPfS_fS_S_ifS__param_8,
	.param .f32 _Z12quick_searchffiPfS_fS_S_ifS__param_9,
	.param .u64 .ptr .align 1 _Z12quick_searchffiPfS_fS_S_ifS__param_10
)
{
	.reg .pred 	%p<86>;
	.reg .b32 	%r<134>;
	.reg .b32 	%f<148>;
	.reg .b64 	%rd<78>;
	.reg .b64 	%fd<269>;

	ld.param.f32 	%f4, [_Z12quick_searchffiPfS_fS_S_ifS__param_0];
	ld.param.f32 	%f5, [_Z12quick_searchffiPfS_fS_S_ifS__param_1];
	ld.param.u32 	%r37, [_Z12quick_searchffiPfS_fS_S_ifS__param_2];
	ld.param.u64 	%rd25, [_Z12quick_searchffiPfS_fS_S_ifS__param_3];
	ld.param.u64 	%rd28, [_Z12quick_searchffiPfS_fS_S_ifS__param_4];
	ld.param.u64 	%rd29, [_Z12quick_searchffiPfS_fS_S_ifS__param_6];
	ld.param.u32 	%r38, [_Z12quick_searchffiPfS_fS_S_ifS__param_8];
	ld.param.f32 	%f7, [_Z12quick_searchffiPfS_fS_S_ifS__param_9];
	cvta.to.global.u64 	%rd1, %rd29;
	cvta.to.global.u64 	%rd2, %rd28;
	cvta.to.global.u64 	%rd3, %rd25;
	mov.u32 	%r39, %ctaid.x;
	mov.u32 	%r40, %ntid.x;
	mov.u32 	%r41, %tid.x;
	mad.lo.s32 	%r1, %r39, %r40, %r41;
	mov.u32 	%r42, %ctaid.y;
	mov.u32 	%r43, %ntid.y;
	mov.u32 	%r44, %tid.y;
	mad.lo.s32 	%r2, %r42, %r43, %r44;
	neg.s32 	%r45, %r38;
	cvt.rn.f64.s32 	%fd76, %r45;
	cvt.rn.f64.s32 	%fd77, %r1;
	fma.rn.f64 	%fd78, %fd76, 0d3FE0000000000000, %fd77;
	cvt.f64.f32 	%fd79, %f7;
	mul.f64 	%fd1, %fd78, %fd79;
	mul.f64 	%fd80, %fd1, 0d3F91DF46A0000000;
	cvt.rn.f32.f64 	%f8, %fd80;
	cvt.rn.f64.u32 	%fd81, %r2;
	fma.rn.f64 	%fd82, %fd76, 0d3FE0000000000000, %fd81;
	mul.f64 	%fd2, %fd82, %fd79;
	mul.f64 	%fd83, %fd2, 0d3F91DF46A0000000;
	cvt.rn.f32.f64 	%f9, %fd83;
	mul.f32 	%f10, %f4, 0f3C8EFA35;
	mul.f32 	%f11, %f5, 0f3C8EFA35;
	cos.approx.f32 	%f12, %f10;
	neg.f32 	%f13, %f12;
	cos.approx.f32 	%f14, %f11;
	mul.f32 	%f15, %f14, %f13;
	mul.f32 	%f16, %f9, %f9;
	fma.rn.f32 	%f17, %f8, %f8, %f16;
	mul.f32 	%f18, %f17, %f15;
	cvt.f64.f32 	%fd84, %f18;
	mul.f64 	%fd85, %fd84, 0d3FE0000000000000;
	sin.approx.f32 	%f19, %f11;
	mul.f32 	%f20, %f12, %f19;
	mul.f32 	%f21, %f20, %f9;
	cvt.f64.f32 	%fd86, %f21;
	sub.f64 	%fd87, %fd85, %fd86;
	sin.approx.f32 	%f22, %f10;
	mul.f32 	%f23, %f14, %f22;
	mul.f32 	%f24, %f23, %f8;
	cvt.f64.f32 	%fd88, %f24;
	sub.f64 	%fd89, %fd87, %fd88;
	mul.f32 	%f25, %f19, %f22;
	mul.f32 	%f26, %f25, %f8;
	mul.f32 	%f27, %f26, %f9;
	cvt.f64.f32 	%fd90, %f27;
	add.f64 	%fd91, %fd89, %fd90;
	cvt.rn.f32.f64 	%f1, %fd91;
	neg.f32 	%f28, %f22;
	mul.f32 	%f29, %f14, %f28;
	mul.f32 	%f30, %f17, %f29;
	cvt.f64.f32 	%fd92, %f30;
	mul.f64 	%fd93, %fd92, 0d3FE0000000000000;
	mul.f32 	%f31, %f25, %f9;
	cvt.f64.f32 	%fd94, %f31;
	sub.f64 	%fd95, %fd93, %fd94;
	mul.f32 	%f32, %f12, %f14;
	mul.f32 	%f33, %f32, %f8;
	cvt.f64.f32 	%fd96, %f33;
	add.f64 	%fd97, %fd95, %fd96;
	mul.f32 	%f34, %f20, %f8;
	mul.f32 	%f35, %f34, %f9;
	cvt.f64.f32 	%fd98, %f35;
	sub.f64 	%fd99, %fd97, %fd98;
	cvt.rn.f32.f64 	%f2, %fd99;
	mul.f32 	%f36, %f9, %f19;
	mul.f32 	%f37, %f36, %f9;
	cvt.f64.f32 	%fd100, %f37;
	mul.f64 	%fd101, %fd100, 0d3FE0000000000000;
	mul.f32 	%f38, %f14, %f9;
	cvt.f64.f32 	%fd102, %f38;
	sub.f64 	%fd103, %fd102, %fd101;
	cvt.rn.f32.f64 	%f3, %fd103;
	setp.lt.s32 	%p3, %r37, 1;
	mov.f64 	%fd249, 0d0000000000000000;
	@%p3 bra 	$L__BB0_9;
	and.b32  	%r3, %r37, 3;
	setp.lt.u32 	%p4, %r37, 4;
	mov.f64 	%fd249, 0d0000000000000000;
	mov.b32 	%r127, 0;
	@%p4 bra 	$L__BB0_4;
	and.b32  	%r127, %r37, 2147483644;
	neg.s32 	%r125, %r127;
	add.s64 	%rd72, %rd2, 24;
	add.s64 	%rd71, %rd1, 8;
	mov.f64 	%fd249, 0d0000000000000000;
$L__BB0_3:
	.pragma "nounroll";
	ld.global.f32 	%f39, [%rd72+-24];
	ld.global.f32 	%f40, [%rd72+-20];
	mul.f32 	%f41, %f40, %f2;
	fma.rn.f32 	%f42, %f39, %f1, %f41;
	ld.global.f32 	%f43, [%rd72+-16];
	fma.rn.f32 	%f44, %f43, %f3, %f42;
	cvt.f64.f32 	%fd107, %f44;
	ld.global.f32 	%f45, [%rd71+-8];
	cvt.f64.f32 	%fd108, %f45;
	fma.rn.f64 	%fd109, %fd107, 0d3ECBFB3C00000000, %fd108;
	add.f64 	%fd110, %fd249, %fd109;
	ld.global.f32 	%f46, [%rd72+-12];
	ld.global.f32 	%f47, [%rd72+-8];
	mul.f32 	%f48, %f47, %f2;
	fma.rn.f32 	%f49, %f46, %f1, %f48;
	ld.global.f32 	%f50, [%rd72+-4];
	fma.rn.f32 	%f51, %f50, %f3, %f49;
	cvt.f64.f32 	%fd111, %f51;
	ld.global.f32 	%f52, [%rd71+-4];
	cvt.f64.f32 	%fd112, %f52;
	fma.rn.f64 	%fd113, %fd111, 0d3ECBFB3C00000000, %fd112;
	add.f64 	%fd114, %fd110, %fd113;
	ld.global.f32 	%f53, [%rd72];
	ld.global.f32 	%f54, [%rd72+4];
	mul.f32 	%f55, %f54, %f2;
	fma.rn.f32 	%f56, %f53, %f1, %f55;
	ld.global.f32 	%f57, [%rd72+8];
	fma.rn.f32 	%f58, %f57, %f3, %f56;
	cvt.f64.f32 	%fd115, %f58;
	ld.global.f32 	%f59, [%rd71];
	cvt.f64.f32 	%fd116, %f59;
	fma.rn.f64 	%fd117, %fd115, 0d3ECBFB3C00000000, %fd116;
	add.f64 	%fd118, %fd114, %fd117;
	ld.global.f32 	%f60, [%rd72+12];
	ld.global.f32 	%f61, [%rd72+16];
	mul.f32 	%f62, %f61, %f2;
	fma.rn.f32 	%f63, %f60, %f1, %f62;
	ld.global.f32 	%f64, [%rd72+20];
	fma.rn.f32 	%f65, %f64, %f3, %f63;
	cvt.f64.f32 	%fd119, %f65;
	ld.global.f32 	%f66, [%rd71+4];
	cvt.f64.f32 	%fd120, %f66;
	fma.rn.f64 	%fd121, %fd119, 0d3ECBFB3C00000000, %fd120;
	add.f64 	%fd249, %fd118, %fd121;
	add.s32 	%r125, %r125, 4;
	add.s64 	%rd72, %rd72, 48;
	add.s64 	%rd71, %rd71, 16;
	setp.ne.s32 	%p5, %r125, 0;
	@%p5 bra 	$L__BB0_3;
$L__BB0_4:
	setp.eq.s32 	%p6, %r3, 0;
	@%p6 bra 	$L__BB0_9;
	setp.eq.s32 	%p7, %r3, 1;
	@%p7 bra 	$L__BB0_7;
	mul.lo.s32 	%r47, %r127, 3;
	mul.wide.u32 	%rd30, %r47, 4;
	add.s64 	%rd31, %rd2, %rd30;
	ld.global.f32 	%f67, [%rd31];
	ld.global.f32 	%f68, [%rd31+4];
	mul.f32 	%f69, %f68, %f2;
	fma.rn.f32 	%f70, %f67, %f1, %f69;
	ld.global.f32 	%f71, [%rd31+8];
	fma.rn.f32 	%f72, %f71, %f3, %f70;
	cvt.f64.f32 	%fd123, %f72;
	mul.wide.u32 	%rd32, %r127, 4;
	add.s64 	%rd33, %rd1, %rd32;
	ld.global.f32 	%f73, [%rd33];
	cvt.f64.f32 	%fd124, %f73;
	fma.rn.f64 	%fd125, %fd123, 0d3ECBFB3C00000000, %fd124;
	add.f64 	%fd126, %fd249, %fd125;
	ld.global.f32 	%f74, [%rd31+12];
	ld.global.f32 	%f75, [%rd31+16];
	mul.f32 	%f76, %f75, %f2;
	fma.rn.f32 	%f77, %f74, %f1, %f76;
	ld.global.f32 	%f78, [%rd31+20];
	fma.rn.f32 	%f79, %f78, %f3, %f77;
	cvt.f64.f32 	%fd127, %f79;
	ld.global.f32 	%f80, [%rd33+4];
	cvt.f64.f32 	%fd128, %f80;
	fma.rn.f64 	%fd129, %fd127, 0d3ECBFB3C00000000, %fd128;
	add.f64 	%fd249, %fd126, %fd129;
	add.s32 	%r127, %r127, 2;
$L__BB0_7:
	and.b32  	%r48, %r37, 1;
	setp.eq.b32 	%p8, %r48, 1;
	not.pred 	%p9, %p8;
	@%p9 bra 	$L__BB0_9;
	mul.lo.s32 	%r49, %r127, 3;
	mul.wide.u32 	%rd34, %r49, 4;
	add.s64 	%rd35, %rd2, %rd34;
	ld.global.f32 	%f81, [%rd35];
	ld.global.f32 	%f82, [%rd35+4];
	mul.f32 	%f83, %f82, %f2;
	fma.rn.f32 	%f84, %f81, %f1, %f83;
	ld.global.f32 	%f85, [%rd35+8];
	fma.rn.f32 	%f86, %f85, %f3, %f84;
	cvt.f64.f32 	%fd130, %f86;
	mul.wide.u32 	%rd36, %r127, 4;
	add.s64 	%rd37, %rd1, %rd36;
	ld.global.f32 	%f87, [%rd37];
	cvt.f64.f32 	%fd131, %f87;
	fma.rn.f64 	%fd132, %fd130, 0d3ECBFB3C00000000, %fd131;
	add.f64 	%fd249, %fd249, %fd132;
$L__BB0_9:
	setp.lt.s32 	%p10, %r37, 1;
	cvt.rn.f64.s32 	%fd12, %r37;
	div.rn.f64 	%fd13, %fd249, %fd12;
	mov.f64 	%fd261, 0d7FF8000000000000;
	@%p10 bra 	$L__BB0_31;
	mov.f64 	%fd136, 0d4000000000000000;
	{
	.reg .b32 %temp; 
	mov.b64 	{%temp, %r11}, %fd136;
	}
	and.b32  	%r12, %r11, 2146435072;
	setp.eq.s32 	%p11, %r12, 1062207488;
	setp.lt.s32 	%p12, %r11, 0;
	selp.b32 	%r13, 0, 2146435072, %p12;
	and.b32  	%r51, %r11, 2147483647;
	setp.ne.s32 	%p13, %r51, 1071644672;
	and.pred  	%p1, %p11, %p13;
	setp.eq.s32 	%p14, %r37, 1;
	mov.f64 	%fd254, 0d0000000000000000;
	mov.b32 	%r130, 0;
	mov.f64 	%fd255, %fd254;
	@%p14 bra 	$L__BB0_23;
	and.b32  	%r53, %r37, 2147483646;
	neg.s32 	%r129, %r53;
	add.s64 	%rd74, %rd1, 4;
	add.s64 	%rd73, %rd3, 4;
	mov.f64 	%fd254, 0d0000000000000000;
	mov.b32 	%r128, 0;
$L__BB0_12:
	ld.param.f32 	%f144, [_Z12quick_searchffiPfS_fS_S_ifS__param_5];
	setp.lt.s32 	%p15, %r11, 0;
	setp.eq.s32 	%p16, %r12, 1062207488;
	ld.global.f32 	%f88, [%rd73+-4];
	cvt.f64.f32 	%fd138, %f88;
	mul.wide.u32 	%rd38, %r128, 4;
	add.s64 	%rd39, %rd2, %rd38;
	ld.global.f32 	%f89, [%rd39];
	ld.global.f32 	%f90, [%rd39+4];
	mul.f32 	%f91, %f90, %f2;
	fma.rn.f32 	%f92, %f89, %f1, %f91;
	ld.global.f32 	%f93, [%rd39+8];
	fma.rn.f32 	%f94, %f93, %f3, %f92;
	cvt.f64.f32 	%fd139, %f94;
	ld.global.f32 	%f95, [%rd74+-4];
	cvt.f64.f32 	%fd140, %f95;
	fma.rn.f64 	%fd141, %fd139, 0d3ECBFB3C00000000, %fd140;
	cvt.f64.f32 	%fd142, %f144;
	sub.f64 	%fd16, %fd138, %fd142;
	sub.f64 	%fd143, %fd141, %fd13;
	fma.rn.f64 	%fd17, %fd16, %fd143, %fd255;
	{
	.reg .b32 %temp; 
	mov.b64 	{%temp, %r17}, %fd16;
	}
	abs.f64 	%fd18, %fd16;
	{ // callseq 0, 0
	.param .b64 param0;
	st.param.f64 	[param0], %fd18;
	.param .b64 retval0;
	call.uni (retval0), 
	__internal_accurate_pow, 
	(
	param0
	);
	ld.param.f64 	%fd144, [retval0];
	} // callseq 0
	setp.lt.s32 	%p18, %r17, 0;
	neg.f64 	%fd146, %fd144;
	selp.f64 	%fd147, %fd146, %fd144, %p16;
	selp.f64 	%fd148, %fd147, %fd144, %p18;
	setp.eq.f64 	%p19, %fd16, 0d0000000000000000;
	selp.b32 	%r54, %r17, 0, %p16;
	or.b32  	%r55, %r54, 2146435072;
	selp.b32 	%r56, %r55, %r54, %p15;
	mov.b32 	%r57, 0;
	mov.b64 	%fd149, {%r57, %r56};
	selp.f64 	%fd252, %fd149, %fd148, %p19;
	add.f64 	%fd150, %fd16, 0d4000000000000000;
	{
	.reg .b32 %temp; 
	mov.b64 	{%temp, %r58}, %fd150;
	}
	and.b32  	%r59, %r58, 2146435072;
	setp.ne.s32 	%p20, %r59, 2146435072;
	@%p20 bra 	$L__BB0_17;
	setp.num.f64 	%p21, %fd16, %fd16;
	@%p21 bra 	$L__BB0_15;
	mov.f64 	%fd151, 0d4000000000000000;
	add.rn.f64 	%fd252, %fd16, %fd151;
	bra.uni 	$L__BB0_17;
$L__BB0_15:
	setp.neu.f64 	%p22, %fd18, 0d7FF0000000000000;
	@%p22 bra 	$L__BB0_17;
	or.b32  	%r60, %r13, -2147483648;
	selp.b32 	%r61, %r60, %r13, %p1;
	selp.b32 	%r62, %r61, %r13, %p18;
	mov.b32 	%r63, 0;
	mov.b64 	%fd252, {%r63, %r62};
$L__BB0_17:
	ld.param.f32 	%f145, [_Z12quick_searchffiPfS_fS_S_ifS__param_5];
	setp.eq.f64 	%p27, %fd16, 0d3FF0000000000000;
	selp.f64 	%fd152, 0d3FF0000000000000, %fd252, %p27;
	add.f64 	%fd23, %fd254, %fd152;
	ld.global.f32 	%f96, [%rd73];
	cvt.f64.f32 	%fd153, %f96;
	mul.wide.u32 	%rd40, %r128, 4;
	add.s64 	%rd41, %rd2, %rd40;
	ld.global.f32 	%f97, [%rd41+12];
	ld.global.f32 	%f98, [%rd41+16];
	mul.f32 	%f99, %f98, %f2;
	fma.rn.f32 	%f100, %f97, %f1, %f99;
	ld.global.f32 	%f101, [%rd41+20];
	fma.rn.f32 	%f102, %f101, %f3, %f100;
	cvt.f64.f32 	%fd154, %f102;
	ld.global.f32 	%f103, [%rd74];
	cvt.f64.f32 	%fd155, %f103;
	fma.rn.f64 	%fd156, %fd154, 0d3ECBFB3C00000000, %fd155;
	cvt.f64.f32 	%fd157, %f145;
	sub.f64 	%fd24, %fd153, %fd157;
	sub.f64 	%fd158, %fd156, %fd13;
	fma.rn.f64 	%fd255, %fd24, %fd158, %fd17;
	{
	.reg .b32 %temp; 
	mov.b64 	{%temp, %r18}, %fd24;
	}
	abs.f64 	%fd26, %fd24;
	{ // callseq 1, 0
	.param .b64 param0;
	st.param.f64 	[param0], %fd26;
	.param .b64 retval0;
	call.uni (retval0), 
	__internal_accurate_pow, 
	(
	param0
	);
	ld.param.f64 	%fd159, [retval0];
	} // callseq 1
	setp.lt.s32 	%p28, %r18, 0;
	neg.f64 	%fd161, %fd159;
	selp.f64 	%fd162, %fd161, %fd159, %p16;
	selp.f64 	%fd163, %fd162, %fd159, %p28;
	setp.eq.f64 	%p29, %fd24, 0d0000000000000000;
	selp.b32 	%r64, %r18, 0, %p16;
	or.b32  	%r65, %r64, 2146435072;
	selp.b32 	%r66, %r65, %r64, %p15;
	mov.b32 	%r67, 0;
	mov.b64 	%fd164, {%r67, %r66};
	selp.f64 	%fd253, %fd164, %fd163, %p29;
	add.f64 	%fd165, %fd24, 0d4000000000000000;
	{
	.reg .b32 %temp; 
	mov.b64 	{%temp, %r68}, %fd165;
	}
	and.b32  	%r69, %r68, 2146435072;
	setp.ne.s32 	%p30, %r69, 2146435072;
	@%p30 bra 	$L__BB0_22;
	setp.nan.f64 	%p31, %fd24, %fd24;
	@%p31 bra 	$L__BB0_21;
	setp.neu.f64 	%p32, %fd26, 0d7FF0000000000000;
	@%p32 bra 	$L__BB0_22;
	or.b32  	%r70, %r13, -2147483648;
	selp.b32 	%r71, %r70, %r13, %p1;
	selp.b32 	%r72, %r71, %r13, %p28;
	mov.b32 	%r73, 0;
	mov.b64 	%fd253, {%r73, %r72};
	bra.uni 	$L__BB0_22;
$L__BB0_21:
	mov.f64 	%fd166, 0d4000000000000000;
	add.rn.f64 	%fd253, %fd24, %fd166;
$L__BB0_22:
	and.b32  	%r130, %r37, 2147483646;
	setp.eq.f64 	%p34, %fd24, 0d3FF0000000000000;
	selp.f64 	%fd167, 0d3FF0000000000000, %fd253, %p34;
	add.f64 	%fd254, %fd23, %fd167;
	add.s32 	%r129, %r129, 2;
	add.s32 	%r128, %r128, 6;
	add.s64 	%rd74, %rd74, 8;
	add.s64 	%rd73, %rd73, 8;
	setp.ne.s32 	%p35, %r129, 0;
	@%p35 bra 	$L__BB0_12;
$L__BB0_23:
	and.b32  	%r74, %r37, 1;
	setp.eq.b32 	%p36, %r74, 1;
	not.pred 	%p37, %p36;
	@%p37 bra 	$L__BB0_30;
	ld.param.f32 	%f146, [_Z12quick_searchffiPfS_fS_S_ifS__param_5];
	ld.param.u64 	%rd65, [_Z12quick_searchffiPfS_fS_S_ifS__param_3];
	setp.lt.s32 	%p38, %r11, 0;
	setp.eq.s32 	%p39, %r12, 1062207488;
	cvta.to.global.u64 	%rd42, %rd65;
	mul.wide.u32 	%rd43, %r130, 4;
	add.s64 	%rd44, %rd42, %rd43;
	ld.global.f32 	%f104, [%rd44];
	cvt.f64.f32 	%fd168, %f104;
	mul.lo.s32 	%r75, %r130, 3;
	mul.wide.u32 	%rd45, %r75, 4;
	add.s64 	%rd46, %rd2, %rd45;
	ld.global.f32 	%f105, [%rd46];
	ld.global.f32 	%f106, [%rd46+4];
	mul.f32 	%f107, %f106, %f2;
	fma.rn.f32 	%f108, %f105, %f1, %f107;
	ld.global.f32 	%f109, [%rd46+8];
	fma.rn.f32 	%f110, %f109, %f3, %f108;
	cvt.f64.f32 	%fd169, %f110;
	add.s64 	%rd47, %rd1, %rd43;
	ld.global.f32 	%f111, [%rd47];
	cvt.f64.f32 	%fd170, %f111;
	fma.rn.f64 	%fd171, %fd169, 0d3ECBFB3C00000000, %fd170;
	cvt.f64.f32 	%fd172, %f146;
	sub.f64 	%fd36, %fd168, %fd172;
	sub.f64 	%fd173, %fd171, %fd13;
	fma.rn.f64 	%fd255, %fd36, %fd173, %fd255;
	{
	.reg .b32 %temp; 
	mov.b64 	{%temp, %r23}, %fd36;
	}
	abs.f64 	%fd38, %fd36;
	{ // callseq 2, 0
	.param .b64 param0;
	st.param.f64 	[param0], %fd38;
	.param .b64 retval0;
	call.uni (retval0), 
	__internal_accurate_pow, 
	(
	param0
	);
	ld.param.f64 	%fd174, [retval0];
	} // callseq 2
	setp.lt.s32 	%p41, %r23, 0;
	neg.f64 	%fd176, %fd174;
	selp.f64 	%fd177, %fd176, %fd174, %p39;
	selp.f64 	%fd178, %fd177, %fd174, %p41;
	setp.eq.f64 	%p42, %fd36, 0d0000000000000000;
	selp.b32 	%r76, %r23, 0, %p39;
	or.b32  	%r77, %r76, 2146435072;
	selp.b32 	%r78, %r77, %r76, %p38;
	mov.b32 	%r79, 0;
	mov.b64 	%fd179, {%r79, %r78};
	selp.f64 	%fd258, %fd179, %fd178, %p42;
	add.f64 	%fd180, %fd36, 0d4000000000000000;
	{
	.reg .b32 %temp; 
	mov.b64 	{%temp, %r80}, %fd180;
	}
	and.b32  	%r81, %r80, 2146435072;
	setp.ne.s32 	%p43, %r81, 2146435072;
	@%p43 bra 	$L__BB0_29;
	setp.nan.f64 	%p44, %fd36, %fd36;
	@%p44 bra 	$L__BB0_28;
	setp.neu.f64 	%p45, %fd38, 0d7FF0000000000000;
	@%p45 bra 	$L__BB0_29;
	setp.lt.s32 	%p46, %r23, 0;
	or.b32  	%r82, %r13, -2147483648;
	selp.b32 	%r83, %r82, %r13, %p1;
	selp.b32 	%r84, %r83, %r13, %p46;
	mov.b32 	%r85, 0;
	mov.b64 	%fd258, {%r85, %r84};
	bra.uni 	$L__BB0_29;
$L__BB0_28:
	mov.f64 	%fd181, 0d4000000000000000;
	add.rn.f64 	%fd258, %fd36, %fd181;
$L__BB0_29:
	setp.eq.f64 	%p47, %fd36, 0d3FF0000000000000;
	selp.f64 	%fd182, 0d3FF0000000000000, %fd258, %p47;
	add.f64 	%fd254, %fd254, %fd182;
$L__BB0_30:
	div.rn.f64 	%fd183, %fd255, %fd254;
	cvt.rn.f32.f64 	%f112, %fd183;
	cvt.f64.f32 	%fd261, %f112;
$L__BB0_31:
	ld.param.f32 	%f147, [_Z12quick_searchffiPfS_fS_S_ifS__param_5];
	setp.lt.s32 	%p48, %r37, 1;
	cvt.f64.f32 	%fd185, %f147;
	mul.f64 	%fd186, %fd13, %fd261;
	sub.f64 	%fd48, %fd185, %fd186;
	mov.f64 	%fd265, 0d0000000000000000;
	@%p48 bra 	$L__BB0_52;
	cvt.rn.f32.f64 	%f113, %fd48;
	cvt.f64.f32 	%fd49, %f113;
	mov.f64 	%fd189, 0d4000000000000000;
	{
	.reg .b32 %temp; 
	mov.b64 	{%temp, %r24}, %fd189;
	}
	and.b32  	%r25, %r24, 2146435072;
	setp.eq.s32 	%p49, %r25, 1062207488;
	setp.lt.s32 	%p50, %r24, 0;
	selp.b32 	%r26, 0, 2146435072, %p50;
	and.b32  	%r87, %r24, 2147483647;
	setp.ne.s32 	%p51, %r87, 1071644672;
	and.pred  	%p2, %p49, %p51;
	setp.eq.s32 	%p52, %r37, 1;
	mov.f64 	%fd265, 0d0000000000000000;
	mov.b32 	%r133, 0;
	@%p52 bra 	$L__BB0_45;
	ld.param.u64 	%rd68, [_Z12quick_searchffiPfS_fS_S_ifS__param_7];
	ld.param.u64 	%rd66, [_Z12quick_searchffiPfS_fS_S_ifS__param_3];
	and.b32  	%r89, %r37, 2147483646;
	neg.s32 	%r132, %r89;
	cvta.to.global.u64 	%rd48, %rd68;
	add.s64 	%rd77, %rd48, 4;
	add.s64 	%rd76, %rd1, 4;
	cvta.to.global.u64 	%rd49, %rd66;
	add.s64 	%rd75, %rd49, 4;
	mov.f64 	%fd265, 0d0000000000000000;
	mov.b32 	%r131, 0;
$L__BB0_34:
	ld.global.f32 	%f114, [%rd75+-4];
	cvt.f64.f32 	%fd191, %f114;
	mul.wide.u32 	%rd50, %r131, 4;
	add.s64 	%rd51, %rd2, %rd50;
	ld.global.f32 	%f115, [%rd51];
	ld.global.f32 	%f116, [%rd51+4];
	mul.f32 	%f117, %f116, %f2;
	fma.rn.f32 	%f118, %f115, %f1, %f117;
	ld.global.f32 	%f119, [%rd51+8];
	fma.rn.f32 	%f120, %f119, %f3, %f118;
	cvt.f64.f32 	%fd192, %f120;
	ld.global.f32 	%f121, [%rd76+-4];
	cvt.f64.f32 	%fd193, %f121;
	fma.rn.f64 	%fd194, %fd192, 0d3ECBFB3C00000000, %fd193;
	fma.rn.f64 	%fd195, %fd261, %fd191, %fd49;
	sub.f64 	%fd196, %fd194, %fd195;
	ld.global.f32 	%f122, [%rd77+-4];
	cvt.f64.f32 	%fd197, %f122;
	mul.f64 	%fd51, %fd196, %fd197;
	{
	.reg .b32 %temp; 
	mov.b64 	{%temp, %r30}, %fd51;
	}
	abs.f64 	%fd52, %fd51;
	{ // callseq 3, 0
	.param .b64 param0;
	st.param.f64 	[param0], %fd52;
	.param .b64 retval0;
	call.uni (retval0), 
	__internal_accurate_pow, 
	(
	param0
	);
	ld.param.f64 	%fd198, [retval0];
	} // callseq 3
	setp.lt.s32 	%p56, %r30, 0;
	neg.f64 	%fd200, %fd198;
	selp.f64 	%fd201, %fd200, %fd198, %p49;
	selp.f64 	%fd202, %fd201, %fd198, %p56;
	setp.eq.f64 	%p57, %fd51, 0d0000000000000000;
	selp.b32 	%r90, %r30, 0, %p49;
	or.b32  	%r91, %r90, 2146435072;
	selp.b32 	%r92, %r91, %r90, %p50;
	mov.b32 	%r93, 0;
	mov.b64 	%fd203, {%r93, %r92};
	selp.f64 	%fd263, %fd203, %fd202, %p57;
	add.f64 	%fd204, %fd51, 0d4000000000000000;
	{
	.reg .b32 %temp; 
	mov.b64 	{%temp, %r94}, %fd204;
	}
	and.b32  	%r95, %r94, 2146435072;
	setp.ne.s32 	%p58, %r95, 2146435072;
	@%p58 bra 	$L__BB0_39;
	setp.num.f64 	%p59, %fd51, %fd51;
	@%p59 bra 	$L__BB0_37;
	mov.f64 	%fd205, 0d4000000000000000;
	add.rn.f64 	%fd263, %fd51, %fd205;
	bra.uni 	$L__BB0_39;
$L__BB0_37:
	setp.neu.f64 	%p60, %fd52, 0d7FF0000000000000;
	@%p60 bra 	$L__BB0_39;
	or.b32  	%r96, %r26, -2147483648;
	selp.b32 	%r97, %r96, %r26, %p2;
	selp.b32 	%r98, %r97, %r26, %p56;
	mov.b32 	%r99, 0;
	mov.b64 	%fd263, {%r99, %r98};
$L__BB0_39:
	setp.eq.f64 	%p65, %fd51, 0d3FF0000000000000;
	selp.f64 	%fd206, 0d3FF0000000000000, %fd263, %p65;
	add.f64 	%fd57, %fd265, %fd206;
	ld.global.f32 	%f123, [%rd75];
	cvt.f64.f32 	%fd207, %f123;
	mul.wide.u32 	%rd52, %r131, 4;
	add.s64 	%rd53, %rd2, %rd52;
	ld.global.f32 	%f124, [%rd53+12];
	ld.global.f32 	%f125, [%rd53+16];
	mul.f32 	%f126, %f125, %f2;
	fma.rn.f32 	%f127, %f124, %f1, %f126;
	ld.global.f32 	%f128, [%rd53+20];
	fma.rn.f32 	%f129, %f128, %f3, %f127;
	cvt.f64.f32 	%fd208, %f129;
	ld.global.f32 	%f130, [%rd76];
	cvt.f64.f32 	%fd209, %f130;
	fma.rn.f64 	%fd210, %fd208, 0d3ECBFB3C00000000, %fd209;
	fma.rn.f64 	%fd211, %fd261, %fd207, %fd49;
	sub.f64 	%fd212, %fd210, %fd211;
	ld.global.f32 	%f131, [%rd77];
	cvt.f64.f32 	%fd213, %f131;
	mul.f64 	%fd58, %fd212, %fd213;
	{
	.reg .b32 %temp; 
	mov.b64 	{%temp, %r31}, %fd58;
	}
	abs.f64 	%fd59, %fd58;
	{ // callseq 4, 0
	.param .b64 param0;
	st.param.f64 	[param0], %fd59;
	.param .b64 retval0;
	call.uni (retval0), 
	__internal_accurate_pow, 
	(
	param0
	);
	ld.param.f64 	%fd214, [retval0];
	} // callseq 4
	setp.lt.s32 	%p66, %r31, 0;
	neg.f64 	%fd216, %fd214;
	selp.f64 	%fd217, %fd216, %fd214, %p49;
	selp.f64 	%fd218, %fd217, %fd214, %p66;
	setp.eq.f64 	%p67, %fd58, 0d0000000000000000;
	selp.b32 	%r100, %r31, 0, %p49;
	or.b32  	%r101, %r100, 2146435072;
	selp.b32 	%r102, %r101, %r100, %p50;
	mov.b32 	%r103, 0;
	mov.b64 	%fd219, {%r103, %r102};
	selp.f64 	%fd264, %fd219, %fd218, %p67;
	add.f64 	%fd220, %fd58, 0d4000000000000000;
	{
	.reg .b32 %temp; 
	mov.b64 	{%temp, %r104}, %fd220;
	}
	and.b32  	%r105, %r104, 2146435072;
	setp.ne.s32 	%p68, %r105, 2146435072;
	@%p68 bra 	$L__BB0_44;
	setp.nan.f64 	%p69, %fd58, %fd58;
	@%p69 bra 	$L__BB0_43;
	setp.neu.f64 	%p70, %fd59, 0d7FF0000000000000;
	@%p70 bra 	$L__BB0_44;
	or.b32  	%r106, %r26, -2147483648;
	selp.b32 	%r107, %r106, %r26, %p2;
	selp.b32 	%r108, %r107, %r26, %p66;
	mov.b32 	%r109, 0;
	mov.b64 	%fd264, {%r109, %r108};
	bra.uni 	$L__BB0_44;
$L__BB0_43:
	mov.f64 	%fd221, 0d4000000000000000;
	add.rn.f64 	%fd264, %fd58, %fd221;
$L__BB0_44:
	and.b32  	%r133, %r37, 2147483646;
	setp.eq.f64 	%p72, %fd58, 0d3FF0000000000000;
	selp.f64 	%fd222, 0d3FF0000000000000, %fd264, %p72;
	add.f64 	%fd265, %fd57, %fd222;
	add.s32 	%r132, %r132, 2;
	add.s32 	%r131, %r131, 6;
	add.s64 	%rd77, %rd77, 8;
	add.s64 	%rd76, %rd76, 8;
	add.s64 	%rd75, %rd75, 8;
	setp.ne.s32 	%p73, %r132, 0;
	@%p73 bra 	$L__BB0_34;
$L__BB0_45:
	and.b32  	%r110, %r37, 1;
	setp.eq.b32 	%p74, %r110, 1;
	not.pred 	%p75, %p74;
	@%p75 bra 	$L__BB0_52;
	ld.param.u64 	%rd69, [_Z12quick_searchffiPfS_fS_S_ifS__param_7];
	ld.param.u64 	%rd67, [_Z12quick_searchffiPfS_fS_S_ifS__param_3];
	setp.lt.s32 	%p76, %r24, 0;
	setp.eq.s32 	%p77, %r25, 1062207488;
	cvta.to.global.u64 	%rd54, %rd67;
	mul.wide.u32 	%rd55, %r133, 4;
	add.s64 	%rd56, %rd54, %rd55;
	ld.global.f32 	%f132, [%rd56];
	cvt.f64.f32 	%fd223, %f132;
	mul.lo.s32 	%r111, %r133, 3;
	mul.wide.u32 	%rd57, %r111, 4;
	add.s64 	%rd58, %rd2, %rd57;
	ld.global.f32 	%f133, [%rd58];
	ld.global.f32 	%f134, [%rd58+4];
	mul.f32 	%f135, %f134, %f2;
	fma.rn.f32 	%f136, %f133, %f1, %f135;
	ld.global.f32 	%f137, [%rd58+8];
	fma.rn.f32 	%f138, %f137, %f3, %f136;
	cvt.f64.f32 	%fd224, %f138;
	add.s64 	%rd59, %rd1, %rd55;
	ld.global.f32 	%f139, [%rd59];
	cvt.f64.f32 	%fd225, %f139;
	fma.rn.f64 	%fd226, %fd224, 0d3ECBFB3C00000000, %fd225;
	fma.rn.f64 	%fd227, %fd261, %fd223, %fd49;
	sub.f64 	%fd228, %fd226, %fd227;
	cvta.to.global.u64 	%rd60, %rd69;
	add.s64 	%rd61, %rd60, %rd55;
	ld.global.f32 	%f140, [%rd61];
	cvt.f64.f32 	%fd229, %f140;
	mul.f64 	%fd67, %fd228, %fd229;
	{
	.reg .b32 %temp; 
	mov.b64 	{%temp, %r36}, %fd67;
	}
	abs.f64 	%fd68, %fd67;
	{ // callseq 5, 0
	.param .b64 param0;
	st.param.f64 	[param0], %fd68;
	.param .b64 retval0;
	call.uni (retval0), 
	__internal_accurate_pow, 
	(
	param0
	);
	ld.param.f64 	%fd230, [retval0];
	} // callseq 5
	setp.lt.s32 	%p79, %r36, 0;
	neg.f64 	%fd232, %fd230;
	selp.f64 	%fd233, %fd232, %fd230, %p77;
	selp.f64 	%fd234, %fd233, %fd230, %p79;
	setp.eq.f64 	%p80, %fd67, 0d0000000000000000;
	selp.b32 	%r112, %r36, 0, %p77;
	or.b32  	%r113, %r112, 2146435072;
	selp.b32 	%r114, %r113, %r112, %p76;
	mov.b32 	%r115, 0;
	mov.b64 	%fd235, {%r115, %r114};
	selp.f64 	%fd267, %fd235, %fd234, %p80;
	add.f64 	%fd236, %fd67, 0d4000000000000000;
	{
	.reg .b32 %temp; 
	mov.b64 	{%temp, %r116}, %fd236;
	}
	and.b32  	%r117, %r116, 2146435072;
	setp.ne.s32 	%p81, %r117, 2146435072;
	@%p81 bra 	$L__BB0_51;
	setp.nan.f64 	%p82, %fd67, %fd67;
	@%p82 bra 	$L__BB0_50;
	setp.neu.f64 	%p83, %fd68, 0d7FF0000000000000;
	@%p83 bra 	$L__BB0_51;
	setp.lt.s32 	%p84, %r36, 0;
	or.b32  	%r118, %r26, -2147483648;
	selp.b32 	%r119, %r118, %r26, %p2;
	selp.b32 	%r120, %r119, %r26, %p84;
	mov.b32 	%r121, 0;
	mov.b64 	%fd267, {%r121, %r120};
	bra.uni 	$L__BB0_51;
$L__BB0_50:
	mov.f64 	%fd237, 0d4000000000000000;
	add.rn.f64 	%fd267, %fd67, %fd237;
$L__BB0_51:
	setp.eq.f64 	%p85, %fd67, 0d3FF0000000000000;
	selp.f64 	%fd238, 0d3FF0000000000000, %fd267, %p85;
	add.f64 	%fd265, %fd265, %fd238;
$L__BB0_52:
	ld.param.u64 	%rd70, [_Z12quick_searchffiPfS_fS_S_ifS__param_10];
	ld.param.u32 	%r124, [_Z12quick_searchffiPfS_fS_S_ifS__param_8];
	cvta.to.global.u64 	%rd62, %rd70;
	div.rn.f64 	%fd239, %fd265, %fd12;
	cvt.rn.f32.f64 	%f141, %fd239;
	mad.lo.s32 	%r122, %r124, %r1, %r2;
	mul.lo.s32 	%r123, %r122, 3;
	mul.wide.s32 	%rd63, %r123, 4;
	add.s64 	%rd64, %rd62, %rd63;
	st.global.f32 	[%rd64], %f141;
	cvt.f64.f32 	%fd240, %f4;
	add.f64 	%fd241, %fd1, %fd240;
	cvt.rn.f32.f64 	%f142, %fd241;
	st.global.f32 	[%rd64+4], %f142;
	cvt.f64.f32 	%fd242, %f5;
	add.f64 	%fd243, %fd2, %fd242;
	cvt.rn.f32.f64 	%f143, %fd243;
	st.global.f32 	[%rd64+8], %f143;
	ret;

}
	// .globl	_Z15complete_searchffffPiiffPfS0_fS0_S0_ifS0_
.visible .entry _Z15complete_searchffffPiiffPfS0_fS0_S0_ifS0_(
	.param .f32 _Z15complete_searchffffPiiffPfS0_fS0_S0_ifS0__param_0,
	.param .f32 _Z15complete_searchffffPiiffPfS0_fS0_S0_ifS0__param_1,
	.param .f32 _Z15complete_searchffffPiiffPfS0_fS0_S0_ifS0__param_2,
	.param .f32 _Z15complete_searchffffPiiffPfS0_fS0_S0_ifS0__param_3,
	.param .u64 .ptr .align 1 _Z15complete_searchffffPiiffPfS0_fS0_S0_ifS0__param_4,
	.param .u32 _Z15complete_searchffffPiiffPfS0_fS0_S0_ifS0__param_5,
	.param .f32 _Z15complete_searchffffPiiffPfS0_fS0_S0_ifS0__param_6,
	.param .f32 _Z15complete_searchffffPiiffPfS0_fS0_S0_ifS0__param_7,
	.param .u64 .ptr .align 1 _Z15complete_searchffffPiiffPfS0_fS0_S0_ifS0__param_8,
	.param .u64 .ptr .align 1 _Z15complete_searchffffPiiffPfS0_fS0_S0_ifS0__param_9,
	.param .f32 _Z15complete_searchffffPiiffPfS0_fS0_S0_ifS0__param_10,
	.param .u64 .ptr .align 1 _Z15complete_searchffffPiiffPfS0_fS0_S0_ifS0__param_11,
	.param .u64 .ptr .align 1 _Z15complete_searchffffPiiffPfS0_fS0_S0_ifS0__param_12,
	.param .u32 _Z15complete_searchffffPiiffPfS0_fS0_S0_ifS0__param_13,
	.param .f32 _Z15complete_searchffffPiiffPfS0_fS0_S0_ifS0__param_14,
	.param .u64 .ptr .align 1 _Z15complete_searchffffPiiffPfS0_fS0_S0_ifS0__param_15
)
{
	.reg .pred 	%p<140>;
	.reg .b32 	%r<162>;
	.reg .b32 	%f<198>;
	.reg .b64 	%rd<111>;
	.reg .b64 	%fd<501>;

	ld.param.f32 	%f12, [_Z15complete_searchffffPiiffPfS0_fS0_S0_ifS0__param_0];
	ld.param.f32 	%f13, [_Z15complete_searchffffPiiffPfS0_fS0_S0_ifS0__param_1];
	ld.param.f32 	%f14, [_Z15complete_searchffffPiiffPfS0_fS0_S0_ifS0__param_2];
	ld.param.f32 	%f15, [_Z15complete_searchffffPiiffPfS0_fS0_S0_ifS0__param_3];
	ld.param.u64 	%rd15, [_Z15complete_searchffffPiiffPfS0_fS0_S0_ifS0__param_4];
	ld.param.u32 	%r43, [_Z15complete_searchffffPiiffPfS0_fS0_S0_ifS0__param_5];
	ld.param.f32 	%f17, [_Z15complete_searchffffPiiffPfS0_fS0_S0_ifS0__param_6];
	ld.param.f32 	%f18, [_Z15complete_searchffffPiiffPfS0_fS0_S0_ifS0__param_7];
	ld.param.u64 	%rd16, [_Z15complete_searchffffPiiffPfS0_fS0_S0_ifS0__param_8];
	ld.param.u64 	%rd17, [_Z15complete_searchffffPiiffPfS0_fS0_S0_ifS0__param_9];
	ld.param.f32 	%f16, [_Z15complete_searchffffPiiffPfS0_fS0_S0_ifS0__param_10];
	ld.param.u64 	%rd18, [_Z15complete_searchffffPiiffPfS0_fS0_S0_ifS0__param_11];
	ld.param.u64 	%rd19, [_Z15complete_searchffffPiiffPfS0_fS0_S0_ifS0__param_12];
	ld.param.u32 	%r44, [_Z15complete_searchffffPiiffPfS0_fS0_S0_ifS0__param_13];
	ld.param.f32 	%f19, [_Z15complete_searchffffPiiffPfS0_fS0_S0_ifS0__param_14];
	cvta.to.global.u64 	%rd1, %rd15;
	cvta.to.global.u64 	%rd2, %rd19;
	cvta.to.global.u64 	%rd3, %rd18;
	cvta.to.global.u64 	%rd4, %rd17;
	cvta.to.global.u64 	%rd5, %rd16;
	mov.u32 	%r45, %ctaid.x;
	mov.u32 	%r46, %ntid.x;
	mov.u32 	%r47, %tid.x;
	mad.lo.s32 	%r1, %r45, %r46, %r47;
	mov.u32 	%r48, %ctaid.y;
	mov.u32 	%r49, %ntid.y;
	mov.u32 	%r50, %tid.y;
	mad.lo.s32 	%r2, %r48, %r49, %r50;
	neg.s32 	%r51, %r44;
	cvt.rn.f64.s32 	%fd178, %r51;
	cvt.rn.f64.s32 	%fd179, %r1;
	fma.rn.f64 	%fd180, %fd178, 0d3FE0000000000000, %fd179;
	cvt.f64.f32 	%fd181, %f17;
	add.f64 	%fd182, %fd180, %fd181;
	cvt.f64.f32 	%fd183, %f19;
	mul.f64 	%fd1, %fd182, %fd183;
	mul.f64 	%fd184, %fd1, 0d3F91DF46A0000000;
	cvt.rn.f32.f64 	%f20, %fd184;
	cvt.rn.f64.u32 	%fd185, %r2;
	fma.rn.f64 	%fd186, %fd178, 0d3FE0000000000000, %fd185;
	cvt.f64.f32 	%fd187, %f18;
	add.f64 	%fd188, %fd186, %fd187;
	mul.f64 	%fd2, %fd188, %fd183;
	mul.f64 	%fd189, %fd2, 0d3F91DF46A0000000;
	cvt.rn.f32.f64 	%f21, %fd189;
	mul.f32 	%f22, %f12, 0f3C8EFA35;
	mul.f32 	%f23, %f13, 0f3C8EFA35;
	cos.approx.f32 	%f24, %f22;
	neg.f32 	%f25, %f24;
	cos.approx.f32 	%f26, %f23;
	mul.f32 	%f27, %f26, %f25;
	mul.f32 	%f28, %f21, %f21;
	fma.rn.f32 	%f29, %f20, %f20, %f28;
	mul.f32 	%f30, %f29, %f27;
	cvt.f64.f32 	%fd190, %f30;
	mul.f64 	%fd191, %fd190, 0d3FE0000000000000;
	sin.approx.f32 	%f31, %f23;
	mul.f32 	%f32, %f24, %f31;
	mul.f32 	%f33, %f32, %f21;
	cvt.f64.f32 	%fd192, %f33;
	sub.f64 	%fd193, %fd191, %fd192;
	sin.approx.f32 	%f34, %f22;
	mul.f32 	%f35, %f26, %f34;
	mul.f32 	%f36, %f35, %f20;
	cvt.f64.f32 	%fd194, %f36;
	sub.f64 	%fd195, %fd193, %fd194;
	mul.f32 	%f37, %f31, %f34;
	mul.f32 	%f38, %f37, %f20;
	mul.f32 	%f39, %f38, %f21;
	cvt.f64.f32 	%fd196, %f39;
	add.f64 	%fd197, %fd195, %fd196;
	cvt.rn.f32.f64 	%f1, %fd197;
	neg.f32 	%f40, %f34;
	mul.f32 	%f41, %f26, %f40;
	mul.f32 	%f42, %f29, %f41;
	cvt.f64.f32 	%fd198, %f42;
	mul.f64 	%fd199, %fd198, 0d3FE0000000000000;
	mul.f32 	%f43, %f37, %f21;
	cvt.f64.f32 	%fd200, %f43;
	sub.f64 	%fd201, %fd199, %fd200;
	mul.f32 	%f44, %f24, %f26;
	mul.f32 	%f45, %f44, %f20;
	cvt.f64.f32 	%fd202, %f45;
	add.f64 	%fd203, %fd201, %fd202;
	mul.f32 	%f46, %f32, %f20;
	mul.f32 	%f47, %f46, %f21;
	cvt.f64.f32 	%fd204, %f47;
	sub.f64 	%fd205, %fd203, %fd204;
	cvt.rn.f32.f64 	%f2, %fd205;
	mul.f32 	%f48, %f21, %f31;
	mul.f32 	%f49, %f48, %f21;
	cvt.f64.f32 	%fd206, %f49;
	mul.f64 	%fd207, %fd206, 0d3FE0000000000000;
	mul.f32 	%f50, %f26, %f21;
	cvt.f64.f32 	%fd208, %f50;
	sub.f64 	%fd209, %fd208, %fd207;
	cvt.rn.f32.f64 	%f3, %fd209;
	setp.lt.s32 	%p4, %r43, 1;
	mov.f64 	%fd450, 0d0000000000000000;
	mov.f64 	%fd451, %fd450;
	@%p4 bra 	$L__BB1_9;
	and.b32  	%r3, %r43, 3;
	setp.lt.u32 	%p5, %r43, 4;
	mov.f64 	%fd451, 0d0000000000000000;
	mov.b32 	%r155, 0;
	mov.f64 	%fd450, %fd451;
	@%p5 bra 	$L__BB1_4;
	and.b32  	%r155, %r43, 2147483644;
	neg.s32 	%r153, %r155;
	add.s64 	%rd108, %rd1, 8;
	mov.f64 	%fd451, 0d0000000000000000;
$L__BB1_3:
	.pragma "nounroll";
	ld.global.u32 	%r53, [%rd108+-8];
	mul.lo.s32 	%r54, %r53, 3;
	mul.wide.s32 	%rd20, %r54, 4;
	add.s64 	%rd21, %rd4, %rd20;
	ld.global.f32 	%f51, [%rd21];
	ld.global.f32 	%f52, [%rd21+4];
	mul.f32 	%f53, %f52, %f2;
	fma.rn.f32 	%f54, %f51, %f1, %f53;
	ld.global.f32 	%f55, [%rd21+8];
	fma.rn.f32 	%f56, %f55, %f3, %f54;
	cvt.f64.f32 	%fd213, %f56;
	mul.wide.s32 	%rd22, %r53, 4;
	add.s64 	%rd23, %rd3, %rd22;
	ld.global.f32 	%f57, [%rd23];
	cvt.f64.f32 	%fd214, %f57;
	fma.rn.f64 	%fd215, %fd213, 0d3ECBFB3C00000000, %fd214;
	add.s64 	%rd24, %rd5, %rd22;
	ld.global.f32 	%f58, [%rd24];
	cvt.f64.f32 	%fd216, %f58;
	add.f64 	%fd217, %fd451, %fd216;
	add.f64 	%fd218, %fd450, %fd215;
	ld.global.u32 	%r55, [%rd108+-4];
	mul.lo.s32 	%r56, %r55, 3;
	mul.wide.s32 	%rd25, %r56, 4;
	add.s64 	%rd26, %rd4, %rd25;
	ld.global.f32 	%f59, [%rd26];
	ld.global.f32 	%f60, [%rd26+4];
	mul.f32 	%f61, %f60, %f2;
	fma.rn.f32 	%f62, %f59, %f1, %f61;
	ld.global.f32 	%f63, [%rd26+8];
	fma.rn.f32 	%f64, %f63, %f3, %f62;
	cvt.f64.f32 	%fd219, %f64;
	mul.wide.s32 	%rd27, %r55, 4;
	add.s64 	%rd28, %rd3, %rd27;
	ld.global.f32 	%f65, [%rd28];
	cvt.f64.f32 	%fd220, %f65;
	fma.rn.f64 	%fd221, %fd219, 0d3ECBFB3C00000000, %fd220;
	add.s64 	%rd29, %rd5, %rd27;
	ld.global.f32 	%f66, [%rd29];
	cvt.f64.f32 	%fd222, %f66;
	add.f64 	%fd223, %fd217, %fd222;
	add.f64 	%fd224, %fd218, %fd221;
	ld.global.u32 	%r57, [%rd108];
	mul.lo.s32 	%r58, %r57, 3;
	mul.wide.s32 	%rd30, %r58, 4;
	add.s64 	%rd31, %rd4, %rd30;
	ld.global.f32 	%f67, [%rd31];
	ld.global.f32 	%f68, [%rd31+4];
	mul.f32 	%f69, %f68, %f2;
	fma.rn.f32 	%f70, %f67, %f1, %f69;
	ld.global.f32 	%f71, [%rd31+8];
	fma.rn.f32 	%f72, %f71, %f3, %f70;
	cvt.f64.f32 	%fd225, %f72;
	mul.wide.s32 	%rd32, %r57, 4;
	add.s64 	%rd33, %rd3, %rd32;
	ld.global.f32 	%f73, [%rd33];
	cvt.f64.f32 	%fd226, %f73;
	fma.rn.f64 	%fd227, %fd225, 0d3ECBFB3C00000000, %fd226;
	add.s64 	%rd34, %rd5, %rd32;
	ld.global.f32 	%f74, [%rd34];
	cvt.f64.f32 	%fd228, %f74;
	add.f64 	%fd229, %fd223, %fd228;
	add.f64 	%fd230, %fd224, %fd227;
	ld.global.u32 	%r59, [%rd108+4];
	mul.lo.s32 	%r60, %r59, 3;
	mul.wide.s32 	%rd35, %r60, 4;
	add.s64 	%rd36, %rd4, %rd35;
	ld.global.f32 	%f75, [%rd36];
	ld.global.f32 	%f76, [%rd36+4];
	mul.f32 	%f77, %f76, %f2;
	fma.rn.f32 	%f78, %f75, %f1, %f77;
	ld.global.f32 	%f79, [%rd36+8];
	fma.rn.f32 	%f80, %f79, %f3, %f78;
	cvt.f64.f32 	%fd231, %f80;
	mul.wide.s32 	%rd37, %r59, 4;
	add.s64 	%rd38, %rd3, %rd37;
	ld.global.f32 	%f81, [%rd38];
	cvt.f64.f32 	%fd232, %f81;
	fma.rn.f64 	%fd233, %fd231, 0d3ECBFB3C00000000, %fd232;
	add.s64 	%rd39, %rd5, %rd37;
	ld.global.f32 	%f82, [%rd39];
	cvt.f64.f32 	%fd234, %f82;
	add.f64 	%fd451, %fd229, %fd234;
	add.f64 	%fd450, %fd230, %fd233;
	add.s32 	%r153, %r153, 4;
	add.s64 	%rd108, %rd108, 16;
	setp.ne.s32 	%p6, %r153, 0;
	@%p6 bra 	$L__BB1_3;
$L__BB1_4:
	setp.eq.s32 	%p7, %r3, 0;
	@%p7 bra 	$L__BB1_9;
	setp.eq.s32 	%p8, %r3, 1;
	@%p8 bra 	$L__BB1_7;
	mul.wide.u32 	%rd40, %r155, 4;
	add.s64 	%rd41, %rd1, %rd40;
	ld.global.u32 	%r61, [%rd41];
	mul.lo.s32 	%r62, %r61, 3;
	mul.wide.s32 	%rd42, %r62, 4;
	add.s64 	%rd43, %rd4, %rd42;
	ld.global.f32 	%f83, [%rd43];
	ld.global.f32 	%f84, [%rd43+4];
	mul.f32 	%f85, %f84, %f2;
	fma.rn.f32 	%f86, %f83, %f1, %f85;
	ld.global.f32 	%f87, [%rd43+8];
	fma.rn.f32 	%f88, %f87, %f3, %f86;
	cvt.f64.f32 	%fd236, %f88;
	mul.wide.s32 	%rd44, %r61, 4;
	add.s64 	%rd45, %rd3, %rd44;
	ld.global.f32 	%f89, [%rd45];
	cvt.f64.f32 	%fd237, %f89;
	fma.rn.f64 	%fd238, %fd236, 0d3ECBFB3C00000000, %fd237;
	add.s64 	%rd46, %rd5, %rd44;
	ld.global.f32 	%f90, [%rd46];
	cvt.f64.f32 	%fd239, %f90;
	add.f64 	%fd240, %fd451, %fd239;
	add.f64 	%fd241, %fd450, %fd238;
	ld.global.u32 	%r63, [%rd41+4];
	mul.lo.s32 	%r64, %r63, 3;
	mul.wide.s32 	%rd47, %r64, 4;
	add.s64 	%rd48, %rd4, %rd47;
	ld.global.f32 	%f91, [%rd48];
	ld.global.f32 	%f92, [%rd48+4];
	mul.f32 	%f93, %f92, %f2;
	fma.rn.f32 	%f94, %f91, %f1, %f93;
	ld.global.f32 	%f95, [%rd48+8];
	fma.rn.f32 	%f96, %f95, %f3, %f94;
	cvt.f64.f32 	%fd242, %f96;
	mul.wide.s32 	%rd49, %r63, 4;
	add.s64 	%rd50, %rd3, %rd49;
	ld.global.f32 	%f97, [%rd50];
	cvt.f64.f32 	%fd243, %f97;
	fma.rn.f64 	%fd244, %fd242, 0d3ECBFB3C00000000, %fd243;
	add.s64 	%rd51, %rd5, %rd49;
	ld.global.f32 	%f98, [%rd51];
	cvt.f64.f32 	%fd245, %f98;
	add.f64 	%fd451, %fd240, %fd245;
	add.f64 	%fd450, %fd241, %fd244;
	add.s32 	%r155, %r155, 2;
$L__BB1_7:
	and.b32  	%r65, %r43, 1;
	setp.eq.b32 	%p9, %r65, 1;
	not.pred 	%p10, %p9;
	@%p10 bra 	$L__BB1_9;
	mul.wide.u32 	%rd52, %r155, 4;
	add.s64 	%rd53, %rd1, %rd52;
	ld.global.u32 	%r66, [%rd53];
	mul.lo.s32 	%r67, %r66, 3;
	mul.wide.s32 	%rd54, %r67, 4;
	add.s64 	%rd55, %rd4, %rd54;
	ld.global.f32 	%f99, [%rd55];
	ld.global.f32 	%f100, [%rd55+4];
	mul.f32 	%f101, %f100, %f2;
	fma.rn.f32 	%f102, %f99, %f1, %f101;
	ld.global.f32 	%f103, [%rd55+8];
	fma.rn.f32 	%f104, %f103, %f3, %f102;
	cvt.f64.f32 	%fd246, %f104;
	mul.wide.s32 	%rd56, %r66, 4;
	add.s64 	%rd57, %rd3, %rd56;
	ld.global.f32 	%f105, [%rd57];
	cvt.f64.f32 	%fd247, %f105;
	fma.rn.f64 	%fd248, %fd246, 0d3ECBFB3C00000000, %fd247;
	add.s64 	%rd58, %rd5, %rd56;
	ld.global.f32 	%f106, [%rd58];
	cvt.f64.f32 	%fd249, %f106;
	add.f64 	%fd451, %fd451, %fd249;
	add.f64 	%fd450, %fd450, %fd248;
$L__BB1_9:
	setp.lt.s32 	%p11, %r43, 1;
	cvt.rn.f64.s32 	%fd251, %r43;
	div.rn.f64 	%fd21, %fd451, %fd251;
	div.rn.f64 	%fd22, %fd450, %fd251;
	mov.f64 	%fd463, 0d7FF8000000000000;
	@%p11 bra 	$L__BB1_32;
	mov.f64 	%fd254, 0d4000000000000000;
	{
	.reg .b32 %temp; 
	mov.b64 	{%temp, %r11}, %fd254;
	}
	and.b32  	%r12, %r11, 2146435072;
	setp.eq.s32 	%p12, %r12, 1062207488;
	setp.lt.s32 	%p13, %r11, 0;
	selp.b32 	%r13, 0, 2146435072, %p13;
	and.b32  	%r68, %r11, 2147483647;
	setp.ne.s32 	%p14, %r68, 1071644672;
	and.pred  	%p1, %p12, %p14;
	or.b32  	%r14, %r13, -2147483648;
	setp.eq.s32 	%p15, %r43, 1;
	mov.f64 	%fd461, 0d0000000000000000;
	mov.b64 	%rd110, 0;
	mov.f64 	%fd462, %fd461;
	@%p15 bra 	$L__BB1_24;
	and.b32  	%r69, %r43, 2147483646;
	neg.s32 	%r156, %r69;
	add.s64 	%rd109, %rd1, 4;
	mov.f64 	%fd461, 0d0000000000000000;
$L__BB1_12:
	ld.global.u32 	%r70, [%rd109+-4];
	mul.wide.s32 	%rd60, %r70, 4;
	add.s64 	%rd61, %rd5, %rd60;
	ld.global.f32 	%f107, [%rd61];
	cvt.f64.f32 	%fd256, %f107;
	mul.lo.s32 	%r71, %r70, 3;
	mul.wide.s32 	%rd62, %r71, 4;
	add.s64 	%rd63, %rd4, %rd62;
	ld.global.f32 	%f108, [%rd63];
	ld.global.f32 	%f109, [%rd63+4];
	mul.f32 	%f110, %f109, %f2;
	fma.rn.f32 	%f111, %f108, %f1, %f110;
	ld.global.f32 	%f112, [%rd63+8];
	fma.rn.f32 	%f113, %f112, %f3, %f111;
	cvt.f64.f32 	%fd257, %f113;
	add.s64 	%rd64, %rd3, %rd60;
	ld.global.f32 	%f114, [%rd64];
	cvt.f64.f32 	%fd258, %f114;
	fma.rn.f64 	%fd259, %fd257, 0d3ECBFB3C00000000, %fd258;
	sub.f64 	%fd25, %fd256, %fd21;
	sub.f64 	%fd260, %fd259, %fd22;
	fma.rn.f64 	%fd26, %fd25, %fd260, %fd462;
	{
	.reg .b32 %temp; 
	mov.b64 	{%temp, %r17}, %fd25;
	}
	abs.f64 	%fd27, %fd25;
	{ // callseq 6, 0
	.param .b64 param0;
	st.param.f64 	[param0], %fd27;
	.param .b64 retval0;
	call.uni (retval0), 
	__internal_accurate_pow, 
	(
	param0
	);
	ld.param.f64 	%fd261, [retval0];
	} // callseq 6
	setp.lt.s32 	%p19, %r17, 0;
	neg.f64 	%fd263, %fd261;
	selp.f64 	%fd264, %fd263, %fd261, %p12;
	selp.f64 	%fd265, %fd264, %fd261, %p19;
	setp.eq.f64 	%p20, %fd25, 0d0000000000000000;
	selp.b32 	%r72, %r17, 0, %p12;
	or.b32  	%r73, %r72, 2146435072;
	selp.b32 	%r74, %r73, %r72, %p13;
	mov.b32 	%r75, 0;
	mov.b64 	%fd266, {%r75, %r74};
	selp.f64 	%fd454, %fd266, %fd265, %p20;
	add.f64 	%fd267, %fd25, 0d4000000000000000;
	{
	.reg .b32 %temp; 
	mov.b64 	{%temp, %r76}, %fd267;
	}
	and.b32  	%r77, %r76, 2146435072;
	setp.ne.s32 	%p21, %r77, 2146435072;
	@%p21 bra 	$L__BB1_17;
	setp.num.f64 	%p22, %fd25, %fd25;
	@%p22 bra 	$L__BB1_15;
	mov.f64 	%fd268, 0d4000000000000000;
	add.rn.f64 	%fd454, %fd25, %fd268;
	bra.uni 	$L__BB1_17;
$L__BB1_15:
	setp.neu.f64 	%p23, %fd27, 0d7FF0000000000000;
	@%p23 bra 	$L__BB1_17;
	selp.b32 	%r78, %r14, %r13, %p1;
	selp.b32 	%r79, %r78, %r13, %p19;
	mov.b32 	%r80, 0;
	mov.b64 	%fd454, {%r80, %r79};
$L__BB1_17:
	setp.eq.f64 	%p28, %fd25, 0d3FF0000000000000;
	selp.f64 	%fd269, 0d3FF0000000000000, %fd454, %p28;
	add.f64 	%fd32, %fd461, %fd269;
	ld.global.u32 	%r81, [%rd109];
	mul.wide.s32 	%rd65, %r81, 4;
	add.s64 	%rd66, %rd5, %rd65;
	ld.global.f32 	%f115, [%rd66];
	cvt.f64.f32 	%fd270, %f115;
	mul.lo.s32 	%r82, %r81, 3;
	mul.wide.s32 	%rd67, %r82, 4;
	add.s64 	%rd68, %rd4, %rd67;
	ld.global.f32 	%f116, [%rd68];
	ld.global.f32 	%f117, [%rd68+4];
	mul.f32 	%f118, %f117, %f2;
	fma.rn.f32 	%f119, %f116, %f1, %f118;
	ld.global.f32 	%f120, [%rd68+8];
	fma.rn.f32 	%f121, %f120, %f3, %f119;
	cvt.f64.f32 	%fd271, %f121;
	add.s64 	%rd69, %rd3, %rd65;
	ld.global.f32 	%f122, [%rd69];
	cvt.f64.f32 	%fd272, %f122;
	fma.rn.f64 	%fd273, %fd271, 0d3ECBFB3C00000000, %fd272;
	sub.f64 	%fd33, %fd270, %fd21;
	sub.f64 	%fd274, %fd273, %fd22;
	fma.rn.f64 	%fd462, %fd33, %fd274, %fd26;
	{
	.reg .b32 %temp; 
	mov.b64 	{%temp, %r18}, %fd33;
	}
	abs.f64 	%fd35, %fd33;
	{ // callseq 7, 0
	.param .b64 param0;
	st.param.f64 	[param0], %fd35;
	.param .b64 retval0;
	call.uni (retval0), 
	__internal_accurate_pow, 
	(
	param0
	);
	ld.param.f64 	%fd275, [retval0];
	} // callseq 7
	setp.lt.s32 	%p29, %r18, 0;
	neg.f64 	%fd277, %fd275;
	selp.f64 	%fd278, %fd277, %fd275, %p12;
	selp.f64 	%fd279, %fd278, %fd275, %p29;
	setp.eq.f64 	%p30, %fd33, 0d0000000000000000;
	selp.b32 	%r83, %r18, 0, %p12;
	or.b32  	%r84, %r83, 2146435072;
	selp.b32 	%r85, %r84, %r83, %p13;
	mov.b32 	%r86, 0;
	mov.b64 	%fd280, {%r86, %r85};
	selp.f64 	%fd455, %fd280, %fd279, %p30;
	add.f64 	%fd281, %fd33, 0d4000000000000000;
	{
	.reg .b32 %temp; 
	mov.b64 	{%temp, %r87}, %fd281;
	}
	and.b32  	%r88, %r87, 2146435072;
	setp.ne.s32 	%p31, %r88, 2146435072;
	@%p31 bra 	$L__BB1_22;
	setp.nan.f64 	%p32, %fd33, %fd33;
	@%p32 bra 	$L__BB1_21;
	setp.neu.f64 	%p33, %fd35, 0d7FF0000000000000;
	@%p33 bra 	$L__BB1_22;
	selp.b32 	%r89, %r14, %r13, %p1;
	selp.b32 	%r90, %r89, %r13, %p29;
	mov.b32 	%r91, 0;
	mov.b64 	%fd455, {%r91, %r90};
	bra.uni 	$L__BB1_22;
$L__BB1_21:
	mov.f64 	%fd282, 0d4000000000000000;
	add.rn.f64 	%fd455, %fd33, %fd282;
$L__BB1_22:
	setp.eq.f64 	%p35, %fd33, 0d3FF0000000000000;
	selp.f64 	%fd283, 0d3FF0000000000000, %fd455, %p35;
	add.f64 	%fd461, %fd32, %fd283;
	add.s32 	%r156, %r156, 2;
	add.s64 	%rd109, %rd109, 8;
	setp.ne.s32 	%p36, %r156, 0;
	@%p36 bra 	$L__BB1_12;
	and.b32  	%r92, %r43, 2147483646;
	cvt.u64.u32 	%rd110, %r92;
$L__BB1_24:
	and.b32  	%r93, %r43, 1;
	setp.eq.b32 	%p37, %r93, 1;
	not.pred 	%p38, %p37;
	@%p38 bra 	$L__BB1_31;
	shl.b64 	%rd70, %rd110, 2;
	add.s64 	%rd71, %rd1, %rd70;
	ld.global.u32 	%r94, [%rd71];
	mul.wide.s32 	%rd72, %r94, 4;
	add.s64 	%rd73, %rd5, %rd72;
	ld.global.f32 	%f123, [%rd73];
	cvt.f64.f32 	%fd284, %f123;
	mul.lo.s32 	%r95, %r94, 3;
	mul.wide.s32 	%rd74, %r95, 4;
	add.s64 	%rd75, %rd4, %rd74;
	ld.global.f32 	%f124, [%rd75];
	ld.global.f32 	%f125, [%rd75+4];
	mul.f32 	%f126, %f125, %f2;
	fma.rn.f32 	%f127, %f124, %f1, %f126;
	ld.global.f32 	%f128, [%rd75+8];
	fma.rn.f32 	%f129, %f128, %f3, %f127;
	cvt.f64.f32 	%fd285, %f129;
	add.s64 	%rd76, %rd3, %rd72;
	ld.global.f32 	%f130, [%rd76];
	cvt.f64.f32 	%fd286, %f130;
	fma.rn.f64 	%fd287, %fd285, 0d3ECBFB3C00000000, %fd286;
	sub.f64 	%fd45, %fd284, %fd21;
	sub.f64 	%fd288, %fd287, %fd22;
	fma.rn.f64 	%fd462, %fd45, %fd288, %fd462;
	{
	.reg .b32 %temp; 
	mov.b64 	{%temp, %r20}, %fd45;
	}
	abs.f64 	%fd47, %fd45;
	{ // callseq 8, 0
	.param .b64 param0;
	st.param.f64 	[param0], %fd47;
	.param .b64 retval0;
	call.uni (retval0), 
	__internal_accurate_pow, 
	(
	param0
	);
	ld.param.f64 	%fd289, [retval0];
	} // callseq 8
	setp.lt.s32 	%p42, %r20, 0;
	neg.f64 	%fd291, %fd289;
	selp.f64 	%fd292, %fd291, %fd289, %p12;
	selp.f64 	%fd293, %fd292, %fd289, %p42;
	setp.eq.f64 	%p43, %fd45, 0d0000000000000000;
	selp.b32 	%r96, %r20, 0, %p12;
	or.b32  	%r97, %r96, 2146435072;
	selp.b32 	%r98, %r97, %r96, %p13;
	mov.b32 	%r99, 0;
	mov.b64 	%fd294, {%r99, %r98};
	selp.f64 	%fd460, %fd294, %fd293, %p43;
	add.f64 	%fd295, %fd45, 0d4000000000000000;
	{
	.reg .b32 %temp; 
	mov.b64 	{%temp, %r100}, %fd295;
	}
	and.b32  	%r101, %r100, 2146435072;
	setp.ne.s32 	%p44, %r101, 2146435072;
	@%p44 bra 	$L__BB1_30;
	setp.nan.f64 	%p45, %fd45, %fd45;
	@%p45 bra 	$L__BB1_29;
	setp.neu.f64 	%p46, %fd47, 0d7FF0000000000000;
	@%p46 bra 	$L__BB1_30;
	setp.lt.s32 	%p47, %r20, 0;
	selp.b32 	%r102, %r14, %r13, %p1;
	selp.b32 	%r103, %r102, %r13, %p47;
	mov.b32 	%r104, 0;
	mov.b64 	%fd460, {%r104, %r103};
	bra.uni 	$L__BB1_30;
$L__BB1_29:
	mov.f64 	%fd296, 0d4000000000000000;
	add.rn.f64 	%fd460, %fd45, %fd296;
$L__BB1_30:
	setp.eq.f64 	%p48, %fd45, 0d3FF0000000000000;
	selp.f64 	%fd297, 0d3FF0000000000000, %fd460, %p48;
	add.f64 	%fd461, %fd461, %fd297;
$L__BB1_31:
	div.rn.f64 	%fd298, %fd462, %fd461;
	cvt.rn.f32.f64 	%f131, %fd298;
	cvt.f64.f32 	%fd463, %f131;
$L__BB1_32:
	mul.f64 	%fd300, %fd21, %fd463;
	sub.f64 	%fd301, %fd22, %fd300;
	cvt.rn.f32.f64 	%f4, %fd301;
	setp.leu.f32 	%p49, %f15, 0f00000000;
	mov.f64 	%fd468, 0d0000000000000000;
	@%p49 bra 	$L__BB1_40;
	cvt.f64.f32 	%fd57, %f4;
	cvt.f64.f32 	%fd58, %f14;
	mul.f64 	%fd59, %fd58, 0d3FE0000000000000;
	mov.f64 	%fd468, 0d0000000000000000;
	mov.b32 	%r157, 0;
$L__BB1_34:
	mul.wide.u32 	%rd77, %r157, 4;
	add.s64 	%rd78, %rd5, %rd77;
	ld.global.f32 	%f132, [%rd78];
	cvt.f64.f32 	%fd303, %f132;
	mul.lo.s32 	%r106, %r157, 3;
	mul.wide.u32 	%rd79, %r106, 4;
	add.s64 	%rd80, %rd4, %rd79;
	ld.global.f32 	%f133, [%rd80];
	ld.global.f32 	%f134, [%rd80+4];
	mul.f32 	%f135, %f134, %f2;
	fma.rn.f32 	%f136, %f133, %f1, %f135;
	ld.global.f32 	%f137, [%rd80+8];
	fma.rn.f32 	%f138, %f137, %f3, %f136;
	cvt.f64.f32 	%fd304, %f138;
	add.s64 	%rd81, %rd3, %rd77;
	ld.global.f32 	%f139, [%rd81];
	cvt.f64.f32 	%fd305, %f139;
	fma.rn.f64 	%fd467, %fd304, 0d3ECBFB3C00000000, %fd305;
	fma.rn.f64 	%fd62, %fd463, %fd303, %fd57;
	setp.gt.f64 	%p50, %fd467, %fd62;
	@%p50 bra 	$L__BB1_37;
	sub.f64 	%fd306, %fd62, %fd467;
	setp.leu.f64 	%p51, %fd306, %fd59;
	@%p51 bra 	$L__BB1_39;
$L__BB1_36:
	add.f64 	%fd467, %fd467, %fd58;
	sub.f64 	%fd307, %fd62, %fd467;
	setp.gt.f64 	%p52, %fd307, %fd59;
	@%p52 bra 	$L__BB1_36;
	bra.uni 	$L__BB1_39;
$L__BB1_37:
	sub.f64 	%fd308, %fd467, %fd62;
	setp.leu.f64 	%p53, %fd308, %fd59;
	@%p53 bra 	$L__BB1_39;
$L__BB1_38:
	sub.f64 	%fd467, %fd467, %fd58;
	sub.f64 	%fd309, %fd467, %fd62;
	setp.gt.f64 	%p54, %fd309, %fd59;
	@%p54 bra 	$L__BB1_38;
$L__BB1_39:
	add.f64 	%fd468, %fd468, %fd467;
	add.s32 	%r157, %r157, 1;
	cvt.rn.f32.u32 	%f140, %r157;
	setp.gt.f32 	%p55, %f15, %f140;
	@%p55 bra 	$L__BB1_34;
$L__BB1_40:
	setp.leu.f32 	%p56, %f15, 0f00000000;
	cvt.f64.f32 	%fd70, %f15;
	div.rn.f64 	%fd71, %fd468, %fd70;
	mov.f64 	%fd475, 0d0000000000000000;
	mov.f64 	%fd476, %fd475;
	@%p56 bra 	$L__BB1_53;
	cvt.f64.f32 	%fd72, %f4;
	cvt.f64.f32 	%fd73, %f14;
	mul.f64 	%fd74, %fd73, 0d3FE0000000000000;
	cvt.f64.f32 	%fd75, %f16;
	mov.f64 	%fd312, 0d4000000000000000;
	{
	.reg .b32 %temp; 
	mov.b64 	{%temp, %r23}, %fd312;
	}
	and.b32  	%r24, %r23, 2146435072;
	setp.eq.s32 	%p57, %r24, 1062207488;
	setp.lt.s32 	%p58, %r23, 0;
	selp.b32 	%r25, 0, 2146435072, %p58;
	and.b32  	%r108, %r23, 2147483647;
	setp.ne.s32 	%p59, %r108, 1071644672;
	and.pred  	%p2, %p57, %p59;
	or.b32  	%r26, %r25, -2147483648;
	mov.f64 	%fd476, 0d0000000000000000;
	mov.b32 	%r158, 0;
	selp.b32 	%r116, %r26, %r25, %p2;
	mov.f64 	%fd475, %fd476;
$L__BB1_42:
	mul.wide.u32 	%rd82, %r158, 4;
	add.s64 	%rd83, %rd5, %rd82;
	ld.global.f32 	%f141, [%rd83];
	cvt.f64.f32 	%fd78, %f141;
	mul.lo.s32 	%r109, %r158, 3;
	mul.wide.u32 	%rd84, %r109, 4;
	add.s64 	%rd85, %rd4, %rd84;
	ld.global.f32 	%f142, [%rd85];
	ld.global.f32 	%f143, [%rd85+4];
	mul.f32 	%f144, %f143, %f2;
	fma.rn.f32 	%f145, %f142, %f1, %f144;
	ld.global.f32 	%f146, [%rd85+8];
	fma.rn.f32 	%f147, %f146, %f3, %f145;
	cvt.f64.f32 	%fd313, %f147;
	add.s64 	%rd86, %rd3, %rd82;
	ld.global.f32 	%f148, [%rd86];
	cvt.f64.f32 	%fd314, %f148;
	fma.rn.f64 	%fd473, %fd313, 0d3ECBFB3C00000000, %fd314;
	fma.rn.f64 	%fd80, %fd463, %fd78, %fd72;
	setp.gt.f64 	%p60, %fd473, %fd80;
	@%p60 bra 	$L__BB1_45;
	sub.f64 	%fd315, %fd80, %fd473;
	setp.leu.f64 	%p61, %fd315, %fd74;
	@%p61 bra 	$L__BB1_47;
$L__BB1_44:
	add.f64 	%fd473, %fd473, %fd73;
	sub.f64 	%fd316, %fd80, %fd473;
	setp.gt.f64 	%p62, %fd316, %fd74;
	@%p62 bra 	$L__BB1_44;
	bra.uni 	$L__BB1_47;
$L__BB1_45:
	sub.f64 	%fd317, %fd473, %fd80;
	setp.leu.f64 	%p63, %fd317, %fd74;
	@%p63 bra 	$L__BB1_47;
$L__BB1_46:
	sub.f64 	%fd473, %fd473, %fd73;
	sub.f64 	%fd318, %fd473, %fd80;
	setp.gt.f64 	%p64, %fd318, %fd74;
	@%p64 bra 	$L__BB1_46;
$L__BB1_47:
	sub.f64 	%fd86, %fd78, %fd75;
	sub.f64 	%fd319, %fd473, %fd71;
	fma.rn.f64 	%fd475, %fd86, %fd319, %fd475;
	{
	.reg .b32 %temp; 
	mov.b64 	{%temp, %r28}, %fd86;
	}
	abs.f64 	%fd88, %fd86;
	{ // callseq 9, 0
	.param .b64 param0;
	st.param.f64 	[param0], %fd88;
	.param .b64 retval0;
	call.uni (retval0), 
	__internal_accurate_pow, 
	(
	param0
	);
	ld.param.f64 	%fd320, [retval0];
	} // callseq 9
	setp.lt.s32 	%p68, %r28, 0;
	neg.f64 	%fd322, %fd320;
	selp.f64 	%fd323, %fd322, %fd320, %p57;
	selp.f64 	%fd324, %fd323, %fd320, %p68;
	setp.eq.f64 	%p69, %fd86, 0d0000000000000000;
	selp.b32 	%r110, %r28, 0, %p57;
	or.b32  	%r111, %r110, 2146435072;
	selp.b32 	%r112, %r111, %r110, %p58;
	mov.b32 	%r113, 0;
	mov.b64 	%fd325, {%r113, %r112};
	selp.f64 	%fd474, %fd325, %fd324, %p69;
	add.f64 	%fd326, %fd86, 0d4000000000000000;
	{
	.reg .b32 %temp; 
	mov.b64 	{%temp, %r114}, %fd326;
	}
	and.b32  	%r115, %r114, 2146435072;
	setp.ne.s32 	%p70, %r115, 2146435072;
	@%p70 bra 	$L__BB1_52;
	setp.num.f64 	%p71, %fd86, %fd86;
	@%p71 bra 	$L__BB1_50;
	mov.f64 	%fd327, 0d4000000000000000;
	add.rn.f64 	%fd474, %fd86, %fd327;
	bra.uni 	$L__BB1_52;
$L__BB1_50:
	setp.neu.f64 	%p72, %fd88, 0d7FF0000000000000;
	@%p72 bra 	$L__BB1_52;
	selp.b32 	%r117, %r116, %r25, %p68;
	mov.b32 	%r118, 0;
	mov.b64 	%fd474, {%r118, %r117};
$L__BB1_52:
	setp.eq.f64 	%p74, %fd86, 0d3FF0000000000000;
	selp.f64 	%fd328, 0d3FF0000000000000, %fd474, %p74;
	add.f64 	%fd476, %fd476, %fd328;
	add.s32 	%r158, %r158, 1;
	cvt.rn.f32.u32 	%f149, %r158;
	setp.gt.f32 	%p75, %f15, %f149;
	@%p75 bra 	$L__BB1_42;
$L__BB1_53:
	div.rn.f64 	%fd329, %fd475, %fd476;
	cvt.rn.f32.f64 	%f5, %fd329;
	mul.f32 	%f150, %f16, %f5;
	cvt.f64.f32 	%fd330, %f150;
	sub.f64 	%fd331, %fd71, %fd330;
	cvt.rn.f32.f64 	%f6, %fd331;
	div.rn.f32 	%f151, %f5, 0f47A8C000;
	add.f32 	%f152, %f151, 0f3F800000;
	mul.f32 	%f7, %f14, %f152;
	ld.global.f32 	%f8, [%rd5];
	cvt.f64.f32 	%fd96, %f8;
	ld.global.f32 	%f153, [%rd4];
	ld.global.f32 	%f154, [%rd4+4];
	mul.f32 	%f155, %f154, %f2;
	fma.rn.f32 	%f156, %f153, %f1, %f155;
	ld.global.f32 	%f157, [%rd4+8];
	fma.rn.f32 	%f158, %f157, %f3, %f156;
	cvt.f64.f32 	%fd332, %f158;
	ld.global.f32 	%f159, [%rd3];
	cvt.f64.f32 	%fd333, %f159;
	fma.rn.f64 	%fd479, %fd332, 0d3ECBFB3C00000000, %fd333;
	cvt.f64.f32 	%fd98, %f4;
	fma.rn.f64 	%fd99, %fd463, %fd96, %fd98;
	setp.gt.f64 	%p76, %fd479, %fd99;
	@%p76 bra 	$L__BB1_56;
	sub.f64 	%fd334, %fd99, %fd479;
	cvt.f64.f32 	%fd100, %f7;
	mul.f64 	%fd101, %fd100, 0d3FE0000000000000;
	setp.leu.f64 	%p77, %fd334, %fd101;
	@%p77 bra 	$L__BB1_58;
$L__BB1_55:
	add.f64 	%fd479, %fd479, %fd100;
	sub.f64 	%fd335, %fd99, %fd479;
	setp.gt.f64 	%p78, %fd335, %fd101;
	@%p78 bra 	$L__BB1_55;
	bra.uni 	$L__BB1_58;
$L__BB1_56:
	sub.f64 	%fd336, %fd479, %fd99;
	cvt.f64.f32 	%fd102, %f7;
	mul.f64 	%fd103, %fd102, 0d3FE0000000000000;
	setp.leu.f64 	%p79, %fd336, %fd103;
	@%p79 bra 	$L__BB1_58;
$L__BB1_57:
	sub.f64 	%fd479, %fd479, %fd102;
	sub.f64 	%fd337, %fd479, %fd99;
	setp.gt.f64 	%p80, %fd337, %fd103;
	@%p80 bra 	$L__BB1_57;
$L__BB1_58:
	cvt.f64.f32 	%fd109, %f5;
	mul.f64 	%fd339, %fd109, %fd96;
	sub.f64 	%fd340, %fd479, %fd339;
	cvt.f64.f32 	%fd110, %f6;
	sub.f64 	%fd111, %fd340, %fd110;
	setp.leu.f32 	%p81, %f15, 0f3F800000;
	mov.f64 	%fd485, 0d0000000000000000;
	@%p81 bra 	$L__BB1_66;
	cvt.f64.f32 	%fd112, %f7;
	mul.f64 	%fd113, %fd112, 0d3FE0000000000000;
	neg.f64 	%fd114, %fd112;
	mul.f64 	%fd115, %fd112, 0dBFE0000000000000;
	mov.f64 	%fd485, 0d0000000000000000;
	mov.b32 	%r159, 1;
	mov.f64 	%fd480, %fd111;
$L__BB1_60:
	mul.wide.u32 	%rd87, %r159, 4;
	add.s64 	%rd88, %rd5, %rd87;
	ld.global.f32 	%f160, [%rd88];
	cvt.f64.f32 	%fd118, %f160;
	mul.lo.s32 	%r120, %r159, 3;
	mul.wide.u32 	%rd89, %r120, 4;
	add.s64 	%rd90, %rd4, %rd89;
	ld.global.f32 	%f161, [%rd90];
	ld.global.f32 	%f162, [%rd90+4];
	mul.f32 	%f163, %f162, %f2;
	fma.rn.f32 	%f164, %f161, %f1, %f163;
	ld.global.f32 	%f165, [%rd90+8];
	fma.rn.f32 	%f166, %f165, %f3, %f164;
	cvt.f64.f32 	%fd342, %f166;
	add.s64 	%rd91, %rd3, %rd87;
	ld.global.f32 	%f167, [%rd91];
	cvt.f64.f32 	%fd343, %f167;
	fma.rn.f64 	%fd484, %fd342, 0d3ECBFB3C00000000, %fd343;
	fma.rn.f64 	%fd120, %fd463, %fd118, %fd98;
	setp.gt.f64 	%p82, %fd484, %fd120;
	@%p82 bra 	$L__BB1_63;
	sub.f64 	%fd344, %fd120, %fd484;
	setp.leu.f64 	%p83, %fd344, %fd113;
	@%p83 bra 	$L__BB1_65;
$L__BB1_62:
	add.f64 	%fd484, %fd484, %fd112;
	sub.f64 	%fd345, %fd120, %fd484;
	setp.gt.f64 	%p84, %fd345, %fd113;
	@%p84 bra 	$L__BB1_62;
	bra.uni 	$L__BB1_65;
$L__BB1_63:
	sub.f64 	%fd346, %fd484, %fd120;
	setp.leu.f64 	%p85, %fd346, %fd113;
	@%p85 bra 	$L__BB1_65;
$L__BB1_64:
	sub.f64 	%fd484, %fd484, %fd112;
	sub.f64 	%fd347, %fd484, %fd120;
	setp.gt.f64 	%p86, %fd347, %fd113;
	@%p86 bra 	$L__BB1_64;
$L__BB1_65:
	mul.f64 	%fd348, %fd109, %fd118;
	sub.f64 	%fd349, %fd484, %fd348;
	sub.f64 	%fd350, %fd349, %fd110;
	sub.f64 	%fd351, %fd350, %fd111;
	abs.f64 	%fd352, %fd351;
	setp.gt.f64 	%p87, %fd352, %fd113;
	setp.gt.f64 	%p88, %fd351, %fd113;
	selp.f64 	%fd353, %fd114, %fd112, %p88;
	add.f64 	%fd354, %fd351, %fd353;
	selp.f64 	%fd355, %fd354, %fd351, %p87;
	sub.f64 	%fd356, %fd355, %fd480;
	setp.gt.f64 	%p89, %fd356, %fd113;
	sub.f64 	%fd357, %fd355, %fd112;
	setp.lt.f64 	%p90, %fd356, %fd115;
	add.f64 	%fd358, %fd355, %fd112;
	selp.f64 	%fd359, %fd358, %fd355, %p90;
	selp.f64 	%fd480, %fd357, %fd359, %p89;
	add.f64 	%fd485, %fd485, %fd480;
	add.s32 	%r159, %r159, 1;
	cvt.rn.f32.u32 	%f168, %r159;
	setp.gt.f32 	%p91, %f15, %f168;
	@%p91 bra 	$L__BB1_60;
$L__BB1_66:
	div.rn.f64 	%fd129, %fd485, %fd70;
	mov.f64 	%fd491, 0d0000000000000000;
	@%p81 bra 	$L__BB1_74;
	cvt.f64.f32 	%fd130, %f7;
	mul.f64 	%fd131, %fd130, 0d3FE0000000000000;
	neg.f64 	%fd132, %fd130;
	cvt.f64.f32 	%fd133, %f16;
	mov.f64 	%fd491, 0d0000000000000000;
	mov.b32 	%r160, 1;
	mov.f64 	%fd487, %fd111;
$L__BB1_68:
	mul.wide.u32 	%rd92, %r160, 4;
	add.s64 	%rd93, %rd5, %rd92;
	ld.global.f32 	%f169, [%rd93];
	cvt.f64.f32 	%fd136, %f169;
	mul.lo.s32 	%r122, %r160, 3;
	mul.wide.u32 	%rd94, %r122, 4;
	add.s64 	%rd95, %rd4, %rd94;
	ld.global.f32 	%f170, [%rd95];
	ld.global.f32 	%f171, [%rd95+4];
	mul.f32 	%f172, %f171, %f2;
	fma.rn.f32 	%f173, %f170, %f1, %f172;
	ld.global.f32 	%f174, [%rd95+8];
	fma.rn.f32 	%f175, %f174, %f3, %f173;
	cvt.f64.f32 	%fd362, %f175;
	add.s64 	%rd96, %rd3, %rd92;
	ld.global.f32 	%f176, [%rd96];
	cvt.f64.f32 	%fd363, %f176;
	fma.rn.f64 	%fd490, %fd362, 0d3ECBFB3C00000000, %fd363;
	fma.rn.f64 	%fd138, %fd463, %fd136, %fd98;
	setp.gt.f64 	%p93, %fd490, %fd138;
	@%p93 bra 	$L__BB1_71;
	sub.f64 	%fd364, %fd138, %fd490;
	setp.leu.f64 	%p94, %fd364, %fd131;
	@%p94 bra 	$L__BB1_73;
$L__BB1_70:
	add.f64 	%fd490, %fd490, %fd130;
	sub.f64 	%fd365, %fd138, %fd490;
	setp.gt.f64 	%p95, %fd365, %fd131;
	@%p95 bra 	$L__BB1_70;
	bra.uni 	$L__BB1_73;
$L__BB1_71:
	sub.f64 	%fd366, %fd490, %fd138;
	setp.leu.f64 	%p96, %fd366, %fd131;
	@%p96 bra 	$L__BB1_73;
$L__BB1_72:
	sub.f64 	%fd490, %fd490, %fd130;
	sub.f64 	%fd367, %fd490, %fd138;
	setp.gt.f64 	%p97, %fd367, %fd131;
	@%p97 bra 	$L__BB1_72;
$L__BB1_73:
	mul.f64 	%fd368, %fd109, %fd136;
	sub.f64 	%fd369, %fd490, %fd368;
	sub.f64 	%fd370, %fd369, %fd110;
	sub.f64 	%fd371, %fd370, %fd111;
	abs.f64 	%fd372, %fd371;
	setp.gt.f64 	%p98, %fd372, %fd131;
	setp.gt.f64 	%p99, %fd371, %fd131;
	selp.f64 	%fd373, %fd132, %fd130, %p99;
	add.f64 	%fd374, %fd371, %fd373;
	selp.f64 	%fd375, %fd374, %fd371, %p98;
	sub.f64 	%fd376, %fd375, %fd487;
	setp.gt.f64 	%p100, %fd376, %fd131;
	sub.f64 	%fd377, %fd375, %fd130;
	mul.f64 	%fd378, %fd130, 0dBFE0000000000000;
	setp.lt.f64 	%p101, %fd376, %fd378;
	add.f64 	%fd379, %fd375, %fd130;
	selp.f64 	%fd380, %fd379, %fd375, %p101;
	selp.f64 	%fd487, %fd377, %fd380, %p100;
	sub.f64 	%fd381, %fd136, %fd133;
	sub.f64 	%fd382, %fd487, %fd129;
	fma.rn.f64 	%fd491, %fd381, %fd382, %fd491;
	add.s32 	%r160, %r160, 1;
	cvt.rn.f32.u32 	%f177, %r160;
	setp.gt.f32 	%p102, %f15, %f177;
	@%p102 bra 	$L__BB1_68;
$L__BB1_74:
	sub.f32 	%f178, %f8, %f16;
	cvt.f64.f32 	%fd384, %f178;
	mov.f64 	%fd498, 0d0000000000000000;
	sub.f64 	%fd385, %fd498, %fd129;
	fma.rn.f64 	%fd386, %fd385, %fd384, %fd491;
	div.rn.f64 	%fd387, %fd386, %fd476;
	cvt.rn.f32.f64 	%f9, %fd387;
	mul.f32 	%f179, %f16, %f9;
	cvt.f64.f32 	%fd388, %f179;
	sub.f64 	%fd389, %fd129, %fd388;
	cvt.rn.f32.f64 	%f10, %fd389;
	@%p81 bra 	$L__BB1_87;
	div.rn.f32 	%f180, %f9, 0f47A8C000;
	add.f32 	%f181, %f180, 0f3F800000;
	mul.f32 	%f182, %f7, %f181;
	cvt.f64.f32 	%fd147, %f182;
	mul.f64 	%fd148, %fd147, 0d3FE0000000000000;
	neg.f64 	%fd149, %fd147;
	mov.f64 	%fd391, 0d4000000000000000;
	{
	.reg .b32 %temp; 
	mov.b64 	{%temp, %r34}, %fd391;
	}
	and.b32  	%r35, %r34, 2146435072;
	setp.eq.s32 	%p104, %r35, 1062207488;
	setp.lt.s32 	%p105, %r34, 0;
	selp.b32 	%r36, 0, 2146435072, %p105;
	and.b32  	%r124, %r34, 2147483647;
	setp.ne.s32 	%p106, %r124, 1071644672;
	and.pred  	%p3, %p104, %p106;
	mov.f64 	%fd498, 0d0000000000000000;
	mov.b32 	%r161, 1;
	mov.f64 	%fd492, %fd111;
$L__BB1_76:
	mul.wide.u32 	%rd97, %r161, 4;
	add.s64 	%rd98, %rd5, %rd97;
	ld.global.f32 	%f183, [%rd98];
	cvt.f64.f32 	%fd152, %f183;
	mul.lo.s32 	%r125, %r161, 3;
	mul.wide.u32 	%rd99, %r125, 4;
	add.s64 	%rd100, %rd4, %rd99;
	ld.global.f32 	%f184, [%rd100];
	ld.global.f32 	%f185, [%rd100+4];
	mul.f32 	%f186, %f185, %f2;
	fma.rn.f32 	%f187, %f184, %f1, %f186;
	ld.global.f32 	%f188, [%rd100+8];
	fma.rn.f32 	%f189, %f188, %f3, %f187;
	cvt.f64.f32 	%fd392, %f189;
	add.s64 	%rd101, %rd3, %rd97;
	ld.global.f32 	%f190, [%rd101];
	cvt.f64.f32 	%fd393, %f190;
	fma.rn.f64 	%fd496, %fd392, 0d3ECBFB3C00000000, %fd393;
	fma.rn.f64 	%fd154, %fd463, %fd152, %fd98;
	setp.gt.f64 	%p107, %fd496, %fd154;
	@%p107 bra 	$L__BB1_79;
	sub.f64 	%fd394, %fd154, %fd496;
	setp.leu.f64 	%p108, %fd394, %fd148;
	@%p108 bra 	$L__BB1_81;
$L__BB1_78:
	add.f64 	%fd496, %fd496, %fd147;
	sub.f64 	%fd395, %fd154, %fd496;
	setp.gt.f64 	%p109, %fd395, %fd148;
	@%p109 bra 	$L__BB1_78;
	bra.uni 	$L__BB1_81;
$L__BB1_79:
	sub.f64 	%fd396, %fd496, %fd154;
	setp.leu.f64 	%p110, %fd396, %fd148;
	@%p110 bra 	$L__BB1_81;
$L__BB1_80:
	sub.f64 	%fd496, %fd496, %fd147;
	sub.f64 	%fd397, %fd496, %fd154;
	setp.gt.f64 	%p111, %fd397, %fd148;
	@%p111 bra 	$L__BB1_80;
$L__BB1_81:
	mul.f64 	%fd398, %fd109, %fd152;
	sub.f64 	%fd399, %fd496, %fd398;
	sub.f64 	%fd400, %fd399, %fd110;
	sub.f64 	%fd401, %fd400, %fd111;
	abs.f64 	%fd402, %fd401;
	setp.gt.f64 	%p115, %fd402, %fd148;
	setp.gt.f64 	%p116, %fd401, %fd148;
	selp.f64 	%fd403, %fd149, %fd147, %p116;
	add.f64 	%fd404, %fd401, %fd403;
	selp.f64 	%fd405, %fd404, %fd401, %p115;
	sub.f64 	%fd406, %fd405, %fd492;
	setp.gt.f64 	%p117, %fd406, %fd148;
	sub.f64 	%fd407, %fd405, %fd147;
	mul.f64 	%fd408, %fd147, 0dBFE0000000000000;
	setp.lt.f64 	%p118, %fd406, %fd408;
	add.f64 	%fd409, %fd405, %fd147;
	selp.f64 	%fd410, %fd409, %fd405, %p118;
	selp.f64 	%fd492, %fd407, %fd410, %p117;
	cvt.f64.f32 	%fd411, %f9;
	mul.f64 	%fd412, %fd411, %fd152;
	sub.f64 	%fd413, %fd492, %fd412;
	cvt.f64.f32 	%fd414, %f10;
	sub.f64 	%fd415, %fd413, %fd414;
	mul.wide.u32 	%rd102, %r161, 4;
	add.s64 	%rd103, %rd2, %rd102;
	ld.global.f32 	%f191, [%rd103];
	cvt.f64.f32 	%fd416, %f191;
	mul.f64 	%fd161, %fd415, %fd416;
	{
	.reg .b32 %temp; 
	mov.b64 	{%temp, %r38}, %fd161;
	}
	abs.f64 	%fd162, %fd161;
	{ // callseq 10, 0
	.param .b64 param0;
	st.param.f64 	[param0], %fd162;
	.param .b64 retval0;
	call.uni (retval0), 
	__internal_accurate_pow, 
	(
	param0
	);
	ld.param.f64 	%fd417, [retval0];
	} // callseq 10
	setp.lt.s32 	%p119, %r38, 0;
	neg.f64 	%fd419, %fd417;
	selp.f64 	%fd420, %fd419, %fd417, %p104;
	selp.f64 	%fd421, %fd420, %fd417, %p119;
	setp.eq.f64 	%p120, %fd161, 0d0000000000000000;
	selp.b32 	%r126, %r38, 0, %p104;
	or.b32  	%r127, %r126, 2146435072;
	selp.b32 	%r128, %r127, %r126, %p105;
	mov.b32 	%r129, 0;
	mov.b64 	%fd422, {%r129, %r128};
	selp.f64 	%fd497, %fd422, %fd421, %p120;
	add.f64 	%fd423, %fd161, 0d4000000000000000;
	{
	.reg .b32 %temp; 
	mov.b64 	{%temp, %r130}, %fd423;
	}
	and.b32  	%r131, %r130, 2146435072;
	setp.ne.s32 	%p121, %r131, 2146435072;
	@%p121 bra 	$L__BB1_86;
	setp.num.f64 	%p122, %fd161, %fd161;
	@%p122 bra 	$L__BB1_84;
	mov.f64 	%fd424, 0d4000000000000000;
	add.rn.f64 	%fd497, %fd161, %fd424;
	bra.uni 	$L__BB1_86;
$L__BB1_84:
	setp.neu.f64 	%p123, %fd162, 0d7FF0000000000000;
	@%p123 bra 	$L__BB1_86;
	or.b32  	%r132, %r36, -2147483648;
	selp.b32 	%r133, %r132, %r36, %p3;
	selp.b32 	%r134, %r133, %r36, %p119;
	mov.b32 	%r135, 0;
	mov.b64 	%fd497, {%r135, %r134};
$L__BB1_86:
	setp.eq.f64 	%p125, %fd161, 0d3FF0000000000000;
	selp.f64 	%fd425, 0d3FF0000000000000, %fd497, %p125;
	add.f64 	%fd498, %fd498, %fd425;
	add.s32 	%r161, %r161, 1;
	cvt.rn.f32.u32 	%f192, %r161;
	setp.gt.f32 	%p126, %f15, %f192;
	@%p126 bra 	$L__BB1_76;
$L__BB1_87:
	fma.rn.f32 	%f193, %f8, %f9, %f10;
	ld.global.f32 	%f194, [%rd2];
	mul.f32 	%f11, %f194, %f193;
	cvt.f64.f32 	%fd169, %f11;
	{
	.reg .b32 %temp; 
	mov.b64 	{%temp, %r40}, %fd169;
	}
	mov.f64 	%fd426, 0d4000000000000000;
	{
	.reg .b32 %temp; 
	mov.b64 	{%temp, %r136}, %fd426;
	}
	and.b32  	%r42, %r136, 2146435072;
	setp.eq.s32 	%p127, %r42, 1062207488;
	abs.f64 	%fd170, %fd169;
	{ // callseq 11, 0
	.param .b64 param0;
	st.param.f64 	[param0], %fd170;
	.param .b64 retval0;
	call.uni (retval0), 
	__internal_accurate_pow, 
	(
	param0
	);
	ld.param.f64 	%fd427, [retval0];
	} // callseq 11
	setp.lt.s32 	%p128, %r40, 0;
	neg.f64 	%fd429, %fd427;
	selp.f64 	%fd430, %fd429, %fd427, %p127;
	selp.f64 	%fd500, %fd430, %fd427, %p128;
	setp.neu.f32 	%p129, %f11, 0f00000000;
	@%p129 bra 	$L__BB1_89;
	setp.eq.s32 	%p130, %r42, 1062207488;
	selp.b32 	%r137, %r40, 0, %p130;
	setp.lt.s32 	%p131, %r136, 0;
	or.b32  	%r138, %r137, 2146435072;
	selp.b32 	%r139, %r138, %r137, %p131;
	mov.b32 	%r140, 0;
	mov.b64 	%fd500, {%r140, %r139};
$L__BB1_89:
	add.f64 	%fd431, %fd169, 0d4000000000000000;
	{
	.reg .b32 %temp; 
	mov.b64 	{%temp, %r141}, %fd431;
	}
	and.b32  	%r142, %r141, 2146435072;
	setp.ne.s32 	%p132, %r142, 2146435072;
	@%p132 bra 	$L__BB1_94;
	setp.num.f32 	%p133, %f11, %f11;
	@%p133 bra 	$L__BB1_92;
	mov.f64 	%fd432, 0d4000000000000000;
	add.rn.f64 	%fd500, %fd169, %fd432;
	bra.uni 	$L__BB1_94;
$L__BB1_92:
	setp.neu.f64 	%p134, %fd170, 0d7FF0000000000000;
	@%p134 bra 	$L__BB1_94;
	setp.lt.s32 	%p135, %r40, 0;
	setp.eq.s32 	%p136, %r42, 1062207488;
	setp.lt.s32 	%p137, %r136, 0;
	selp.b32 	%r144, 0, 2146435072, %p137;
	and.b32  	%r145, %r136, 2147483647;
	setp.ne.s32 	%p138, %r145, 1071644672;
	or.b32  	%r146, %r144, -2147483648;
	selp.b32 	%r147, %r146, %r144, %p138;
	selp.b32 	%r148, %r147, %r144, %p136;
	selp.b32 	%r149, %r148, %r144, %p135;
	mov.b32 	%r150, 0;
	mov.b64 	%fd500, {%r150, %r149};
$L__BB1_94:
	ld.param.u64 	%rd107, [_Z15complete_searchffffPiiffPfS0_fS0_S0_ifS0__param_15];
	cvta.to.global.u64 	%rd104, %rd107;
	setp.eq.f32 	%p139, %f11, 0f3F800000;
	selp.f64 	%fd433, 0d3FF0000000000000, %fd500, %p139;
	add.f64 	%fd434, %fd498, %fd433;
	div.rn.f64 	%fd435, %fd434, %fd70;
	cvt.rn.f32.f64 	%f195, %fd435;
	mad.lo.s32 	%r151, %r44, %r1, %r2;
	mul.lo.s32 	%r152, %r151, 3;
	mul.wide.s32 	%rd105, %r152, 4;
	add.s64 	%rd106, %rd104, %rd105;
	st.global.f32 	[%rd106], %f195;
	cvt.f64.f32 	%fd436, %f12;
	add.f64 	%fd437, %fd1, %fd436;
	cvt.rn.f32.f64 	%f196, %fd437;
	st.global.f32 	[%rd106+4], %f196;
	cvt.f64.f32 	%fd438, %f13;
	add.f64 	%fd439, %fd2, %fd438;
	cvt.rn.f32.f64 	%f197, %fd439;
	st.global.f32 	[%rd106+8], %f197;
	ret;

}
.func  (.param .b64 func_retval0) __internal_accurate_pow(
	.param .b64 __internal_accurate_pow_param_0
)
{
	.reg .pred 	%p<8>;
	.reg .b32 	%r<49>;
	.reg .b32 	%f<3>;
	.reg .b64 	%fd<109>;

	ld.param.f64 	%fd10, [__internal_accurate_pow_param_0];
	{
	.reg .b32 %temp; 
	mov.b64 	{%temp, %r46}, %fd10;
	}
	{
	.reg .b32 %temp; 
	mov.b64 	{%r45, %temp}, %fd10;
	}
	shr.u32 	%r47, %r46, 20;
	setp.gt.u32 	%p1, %r46, 1048575;
	@%p1 bra 	$L__BB2_2;
	mul.f64 	%fd11, %fd10, 0d4350000000000000;
	{
	.reg .b32 %temp; 
	mov.b64 	{%temp, %r46}, %fd11;
	}
	{
	.reg .b32 %temp; 
	mov.b64 	{%r45, %temp}, %fd11;
	}
	shr.u32 	%r16, %r46, 20;
	add.s32 	%r47, %r16, -54;
$L__BB2_2:
	add.s32 	%r48, %r47, -1023;
	and.b32  	%r17, %r46, -2146435073;
	or.b32  	%r18, %r17, 1072693248;
	mov.b64 	%fd107, {%r45, %r18};
	setp.lt.u32 	%p2, %r18, 1073127583;
	@%p2 bra 	$L__BB2_4;
	{
	.reg .b32 %temp; 
	mov.b64 	{%r19, %temp}, %fd107;
	}
	{
	.reg .b32 %temp; 
	mov.b64 	{%temp, %r20}, %fd107;
	}
	add.s32 	%r21, %r20, -1048576;
	mov.b64 	%fd107, {%r19, %r21};
	add.s32 	%r48, %r47, -1022;
$L__BB2_4:
	add.f64 	%fd12, %fd107, 0dBFF0000000000000;
	add.f64 	%fd13, %fd107, 0d3FF0000000000000;
	rcp.approx.ftz.f64 	%fd14, %fd13;
	neg.f64 	%fd15, %fd13;
	fma.rn.f64 	%fd16, %fd15, %fd14, 0d3FF0000000000000;
	fma.rn.f64 	%fd17, %fd16, %fd16, %fd16;
	fma.rn.f64 	%fd18, %fd17, %fd14, %fd14;
	mul.f64 	%fd19, %fd12, %fd18;
	fma.rn.f64 	%fd20, %fd12, %fd18, %fd19;
	mul.f64 	%fd21, %fd20, %fd20;
	fma.rn.f64 	%fd22, %fd21, 0d3EB0F5FF7D2CAFE2, 0d3ED0F5D241AD3B5A;
	fma.rn.f64 	%fd23, %fd22, %fd21, 0d3EF3B20A75488A3F;
	fma.rn.f64 	%fd24, %fd23, %fd21, 0d3F1745CDE4FAECD5;
	fma.rn.f64 	%fd25, %fd24, %fd21, 0d3F3C71C7258A578B;
	fma.rn.f64 	%fd26, %fd25, %fd21, 0d3F6249249242B910;
	fma.rn.f64 	%fd27, %fd26, %fd21, 0d3F89999999999DFB;
	sub.f64 	%fd28, %fd12, %fd20;
	add.f64 	%fd29, %fd28, %fd28;
	neg.f64 	%fd30, %fd20;
	fma.rn.f64 	%fd31, %fd30, %fd12, %fd29;
	mul.f64 	%fd32, %fd18, %fd31;
	fma.rn.f64 	%fd33, %fd21, %fd27, 0d3FB5555555555555;
	mov.f64 	%fd34, 0d3FB5555555555555;
	sub.f64 	%fd35, %fd34, %fd33;
	fma.rn.f64 	%fd36, %fd21, %fd27, %fd35;
	add.f64 	%fd37, %fd36, 0dBC46A4CB00B9E7B0;
	add.f64 	%fd38, %fd33, %fd37;
	sub.f64 	%fd39, %fd33, %fd38;
	add.f64 	%fd40, %fd37, %fd39;
	mul.rn.f64 	%fd41, %fd20, %fd20;
	neg.f64 	%fd42, %fd41;
	fma.rn.f64 	%fd43, %fd20, %fd20, %fd42;
	{
	.reg .b32 %temp; 
	mov.b64 	{%r22, %temp}, %fd32;
	}
	{
	.reg .b32 %temp; 
	mov.b64 	{%temp, %r23}, %fd32;
	}
	add.s32 	%r24, %r23, 1048576;
	mov.b64 	%fd44, {%r22, %r24};
	fma.rn.f64 	%fd45, %fd20, %fd44, %fd43;
	mul.rn.f64 	%fd46, %fd41, %fd20;
	neg.f64 	%fd47, %fd46;
	fma.rn.f64 	%fd48, %fd41, %fd20, %fd47;
	fma.rn.f64 	%fd49, %fd41, %fd32, %fd48;
	fma.rn.f64 	%fd50, %fd45, %fd20, %fd49;
	mul.rn.f64 	%fd51, %fd38, %fd46;
	neg.f64 	%fd52, %fd51;
	fma.rn.f64 	%fd53, %fd38, %fd46, %fd52;
	fma.rn.f64 	%fd54, %fd38, %fd50, %fd53;
	fma.rn.f64 	%fd55, %fd40, %fd46, %fd54;
	add.f64 	%fd56, %fd51, %fd55;
	sub.f64 	%fd57, %fd51, %fd56;
	add.f64 	%fd58, %fd55, %fd57;
	add.f64 	%fd59, %fd20, %fd56;
	sub.f64 	%fd60, %fd20, %fd59;
	add.f64 	%fd61, %fd56, %fd60;
	add.f64 	%fd62, %fd58, %fd61;
	add.f64 	%fd63, %fd32, %fd62;
	add.f64 	%fd64, %fd59, %fd63;
	sub.f64 	%fd65, %fd59, %fd64;
	add.f64 	%fd66, %fd63, %fd65;
	xor.b32  	%r25, %r48, -2147483648;
	mov.b32 	%r26, 1127219200;
	mov.b64 	%fd67, {%r25, %r26};
	mov.b32 	%r27, -2147483648;
	mov.b64 	%fd68, {%r27, %r26};
	sub.f64 	%fd69, %fd67, %fd68;
	fma.rn.f64 	%fd70, %fd69, 0d3FE62E42FEFA39EF, %fd64;
	fma.rn.f64 	%fd71, %fd69, 0dBFE62E42FEFA39EF, %fd70;
	sub.f64 	%fd72, %fd71, %fd64;
	sub.f64 	%fd73, %fd66, %fd72;
	fma.rn.f64 	%fd74, %fd69, 0d3C7ABC9E3B39803F, %fd73;
	add.f64 	%fd75, %fd70, %fd74;
	sub.f64 	%fd76, %fd70, %fd75;
	add.f64 	%fd77, %fd74, %fd76;
	mov.f64 	%fd78, 0d4000000000000000;
	{
	.reg .b32 %temp; 
	mov.b64 	{%temp, %r28}, %fd78;
	}
	{
	.reg .b32 %temp; 
	mov.b64 	{%r29, %temp}, %fd78;
	}
	shl.b32 	%r30, %r28, 1;
	setp.gt.u32 	%p3, %r30, -33554433;
	and.b32  	%r31, %r28, -15728641;
	selp.b32 	%r32, %r31, %r28, %p3;
	mov.b64 	%fd79, {%r29, %r32};
	mul.rn.f64 	%fd80, %fd75, %fd79;
	neg.f64 	%fd81, %fd80;
	fma.rn.f64 	%fd82, %fd75, %fd79, %fd81;
	fma.rn.f64 	%fd83, %fd77, %fd79, %fd82;
	add.f64 	%fd4, %fd80, %fd83;
	sub.f64 	%fd84, %fd80, %fd4;
	add.f64 	%fd5, %fd83, %fd84;
	fma.rn.f64 	%fd85, %fd4, 0d3FF71547652B82FE, 0d4338000000000000;
	{
	.reg .b32 %temp; 
	mov.b64 	{%r13, %temp}, %fd85;
	}
	mov.f64 	%fd86, 0dC338000000000000;
	add.rn.f64 	%fd87, %fd85, %fd86;
	fma.rn.f64 	%fd88, %fd87, 0dBFE62E42FEFA39EF, %fd4;
	fma.rn.f64 	%fd89, %fd87, 0dBC7ABC9E3B39803F, %fd88;
	fma.rn.f64 	%fd90, %fd89, 0d3E5ADE1569CE2BDF, 0d3E928AF3FCA213EA;
	fma.rn.f64 	%fd91, %fd90, %fd89, 0d3EC71DEE62401315;
	fma.rn.f64 	%fd92, %fd91, %fd89, 0d3EFA01997C89EB71;
	fma.rn.f64 	%fd93, %fd92, %fd89, 0d3F2A01A014761F65;
	fma.rn.f64 	%fd94, %fd93, %fd89, 0d3F56C16C1852B7AF;
	fma.rn.f64 	%fd95, %fd94, %fd89, 0d3F81111111122322;
	fma.rn.f64 	%fd96, %fd95, %fd89, 0d3FA55555555502A1;
	fma.rn.f64 	%fd97, %fd96, %fd89, 0d3FC5555555555511;
	fma.rn.f64 	%fd98, %fd97, %fd89, 0d3FE000000000000B;
	fma.rn.f64 	%fd99, %fd98, %fd89, 0d3FF0000000000000;
	fma.rn.f64 	%fd100, %fd99, %fd89, 0d3FF0000000000000;
	{
	.reg .b32 %temp; 
	mov.b64 	{%r14, %temp}, %fd100;
	}
	{
	.reg .b32 %temp; 
	mov.b64 	{%temp, %r15}, %fd100;
	}
	shl.b32 	%r33, %r13, 20;
	add.s32 	%r34, %r33, %r15;
	mov.b64 	%fd108, {%r14, %r34};
	{
	.reg .b32 %temp; 
	mov.b64 	{%temp, %r35}, %fd4;
	}
	mov.b32 	%f2, %r35;
	abs.f32 	%f1, %f2;
	setp.lt.f32 	%p4, %f1, 0f4086232B;
	@%p4 bra 	$L__BB2_7;
	setp.lt.f64 	%p5, %fd4, 0d0000000000000000;
	add.f64 	%fd101, %fd4, 0d7FF0000000000000;
	selp.f64 	%fd108, 0d0000000000000000, %fd101, %p5;
	setp.geu.f32 	%p6, %f1, 0f40874800;
	@%p6 bra 	$L__BB2_7;
	shr.u32 	%r36, %r13, 31;
	add.s32 	%r37, %r13, %r36;
	shr.s32 	%r38, %r37, 1;
	shl.b32 	%r39, %r38, 20;
	add.s32 	%r40, %r15, %r39;
	mov.b64 	%fd102, {%r14, %r40};
	sub.s32 	%r41, %r13, %r38;
	shl.b32 	%r42, %r41, 20;
	add.s32 	%r43, %r42, 1072693248;
	mov.b32 	%r44, 0;
	mov.b64 	%fd103, {%r44, %r43};
	mul.f64 	%fd108, %fd103, %fd102;
$L__BB2_7:
	abs.f64 	%fd104, %fd108;
	setp.eq.f64 	%p7, %fd104, 0d7FF0000000000000;
	fma.rn.f64 	%fd105, %fd108, %fd5, %fd108;
	selp.f64 	%fd106, %fd108, %fd105, %p7;
	st.param.f64 	[func_retval0], %fd106;
	ret;

}


// ===== COMPILED SASS (sm_100) =====

	.target	sm_100

	.elftype	@"ET_EXEC"


//--------------------- .note.nv.tkinfo           --------------------------
	.section	.note.nv.tkinfo,"",@"SHT_NOTE"
	.sectionflags	@"SHF_NOTE_NV_TKINFO"
	.tkinfo
        /*0018*/ 	.word	0x00000002
        /*0030*/ 	.string	""
        /*0030*/ 	.string	"ptxas"
        /*0030*/ 	.string	"Cuda compilation tools, release 13.0, V13.0.88"
        /*0030*/ 	.string	"Build cuda_13.0.r13.0/compiler.36424714_0"
        /*0030*/ 	.string	"-arch sm_100 -m 64 "



//--------------------- .note.nv.cuinfo           --------------------------
	.section	.note.nv.cuinfo,"",@"SHT_NOTE"
	.sectionflags	@"SHF_NOTE_NV_CUINFO"
        /*0018*/ 	.short	0x0002
        /*001a*/ 	.short	0x0064
        /*001c*/ 	.short	0x0082
	.zero		2


//--------------------- .nv.info                  --------------------------
	.section	.nv.info,"",@"SHT_CUDA_INFO"
	.align	4


	//----- nvinfo : EIATTR_REGCOUNT
	.align		4
        /*0000*/ 	.byte	0x04, 0x2f
        /*0002*/ 	.short	(.L_1 - .L_0)
	.align		4
.L_0:
        /*0004*/ 	.word	index@(_Z12quick_searchffiPfS_fS_S_ifS_)
        /*0008*/ 	.word	0x0000002a


	//----- nvinfo : EIATTR_FRAME_SIZE
	.align		4
.L_1:
        /*000c*/ 	.byte	0x04, 0x11
        /*000e*/ 	.short	(.L_3 - .L_2)
	.align		4
.L_2:
        /*0010*/ 	.word	index@($_Z12quick_searchffiPfS_fS_S_ifS_$__internal_accurate_pow)
        /*0014*/ 	.word	0x00000000


	//----- nvinfo : EIATTR_FRAME_SIZE
	.align		4
.L_3:
        /*0018*/ 	.byte	0x04, 0x11
        /*001a*/ 	.short	(.L_5 - .L_4)
	.align		4
.L_4:
        /*001c*/ 	.word	index@($__internal_2_$__cuda_sm20_div_rn_f64_full)
        /*0020*/ 	.word	0x00000000


	//----- nvinfo : EIATTR_FRAME_SIZE
	.align		4
.L_5:
        /*0024*/ 	.byte	0x04, 0x11
        /*0026*/ 	.short	(.L_7 - .L_6)
	.align		4
.L_6:
        /*0028*/ 	.word	index@(_Z12quick_searchffiPfS_fS_S_ifS_)
        /*002c*/ 	.word	0x00000000


	//----- nvinfo : EIATTR_REGCOUNT
	.align		4
.L_7:
        /*0030*/ 	.byte	0x04, 0x2f
        /*0032*/ 	.short	(.L_9 - .L_8)
	.align		4
.L_8:
        /*0034*/ 	.word	index@(_Z15complete_searchffffPiiffPfS0_fS0_S0_ifS0_)
        /*0038*/ 	.word	0x00000038


	//----- nvinfo : EIATTR_FRAME_SIZE
	.align		4
.L_9:
        /*003c*/ 	.byte	0x04, 0x11
        /*003e*/ 	.short	(.L_11 - .L_10)
	.align		4
.L_10:
        /*0040*/ 	.word	index@($_Z15complete_searchffffPiiffPfS0_fS0_S0_ifS0_$__internal_accurate_pow)
        /*0044*/ 	.word	0x00000000


	//----- nvinfo : EIATTR_FRAME_SIZE
	.align		4
.L_11:
        /*0048*/ 	.byte	0x04, 0x11
        /*004a*/ 	.short	(.L_13 - .L_12)
	.align		4
.L_12:
        /*004c*/ 	.word	index@($__internal_1_$__cuda_sm3x_div_rn_noftz_f32_slowpath)
        /*0050*/ 	.word	0x00000000


	//----- nvinfo : EIATTR_FRAME_SIZE
	.align		4
.L_13:
        /*0054*/ 	.byte	0x04, 0x11
        /*0056*/ 	.short	(.L_15 - .L_14)
	.align		4
.L_14:
        /*0058*/ 	.word	index@($__internal_0_$__cuda_sm20_div_rn_f64_full)
        /*005c*/ 	.word	0x00000000


	//----- nvinfo : EIATTR_FRAME_SIZE
	.align		4
.L_15:
        /*0060*/ 	.byte	0x04, 0x11
        /*0062*/ 	.short	(.L_17 - .L_16)
	.align		4
.L_16:
        /*0064*/ 	.word	index@(_Z15complete_searchffffPiiffPfS0_fS0_S0_ifS0_)
        /*0068*/ 	.word	0x00000000


	//----- nvinfo : EIATTR_MIN_STACK_SIZE
	.align		4
.L_17:
        /*006c*/ 	.byte	0x04, 0x12
        /*006e*/ 	.short	(.L_19 - .L_18)
	.align		4
.L_18:
        /*0070*/ 	.word	index@(_Z15complete_searchffffPiiffPfS0_fS0_S0_ifS0_)
        /*0074*/ 	.word	0x00000000


	//----- nvinfo : EIATTR_MIN_STACK_SIZE
	.align		4
.L_19:
        /*0078*/ 	.byte	0x04, 0x12
        /*007a*/ 	.short	(.L_21 - .L_20)
	.align		4
.L_20:
        /*007c*/ 	.word	index@(_Z12quick_searchffiPfS_fS_S_ifS_)
        /*0080*/ 	.word	0x00000000
.L_21:


//--------------------- .nv.compat                --------------------------
	.section	.nv.compat,"",@"SHT_CUDA_COMPAT_INFO"
	.align	4
        /*0000*/ 	.byte	0x02, 0x09, 0x00, 0x00, 0x02, 0x02, 0x01, 0x00, 0x02, 0x05, 0x05, 0x00, 0x03, 0x07, 0x01, 0x01
        /*0010*/ 	.byte	0x02, 0x03, 0x00, 0x00, 0x02, 0x06, 0x01, 0x00, 0x04, 0x0b, 0x08, 0x00, 0x01, 0x00, 0x00, 0x00
        /*0020*/ 	.byte	0x00, 0x00, 0x00, 0x00


//--------------------- .nv.info._Z15complete_searchffffPiiffPfS0_fS0_S0_ifS0_ --------------------------
	.section	.nv.info._Z15complete_searchffffPiiffPfS0_fS0_S0_ifS0_,"",@"SHT_CUDA_INFO"
	.sectionflags	@""
	.align	4


	//----- nvinfo : EIATTR_CUDA_API_VERSION
	.align		4
        /*0000*/ 	.byte	0x04, 0x37
        /*0002*/ 	.short	(.L_23 - .L_22)
.L_22:
        /*0004*/ 	.word	0x00000082


	//----- nvinfo : EIATTR_KPARAM_INFO
	.align		4
.L_23:
        /*0008*/ 	.byte	0x04, 0x17
        /*000a*/ 	.short	(.L_25 - .L_24)
.L_24:
        /*000c*/ 	.word	0x00000000
        /*0010*/ 	.short	0x000f
        /*0012*/ 	.short	0x0058
        /*0014*/ 	.byte	0x00, 0xf5, 0x21, 0x00


	//----- nvinfo : EIATTR_KPARAM_INFO
	.align		4
.L_25:
        /*0018*/ 	.byte	0x04, 0x17
        /*001a*/ 	.short	(.L_27 - .L_26)
.L_26:
        /*001c*/ 	.word	0x00000000
        /*0020*/ 	.short	0x000e
        /*0022*/ 	.short	0x0054
        /*0024*/ 	.byte	0x00, 0xf0, 0x11, 0x00


	//----- nvinfo : EIATTR_KPARAM_INFO
	.align		4
.L_27:
        /*0028*/ 	.byte	0x04, 0x17
        /*002a*/ 	.short	(.L_29 - .L_28)
.L_28:
        /*002c*/ 	.word	0x00000000
        /*0030*/ 	.short	0x000d
        /*0032*/ 	.short	0x0050
        /*0034*/ 	.byte	0x00, 0xf0, 0x11, 0x00


	//----- nvinfo : EIATTR_KPARAM_INFO
	.align		4
.L_29:
        /*0038*/ 	.byte	0x04, 0x17
        /*003a*/ 	.short	(.L_31 - .L_30)
.L_30:
        /*003c*/ 	.word	0x00000000
        /*0040*/ 	.short	0x000c
        /*0042*/ 	.short	0x0048
        /*0044*/ 	.byte	0x00, 0xf5, 0x21, 0x00


	//----- nvinfo : EIATTR_KPARAM_INFO
	.align		4
.L_31:
        /*0048*/ 	.byte	0x04, 0x17
        /*004a*/ 	.short	(.L_33 - .L_32)
.L_32:
        /*004c*/ 	.word	0x00000000
        /*0050*/ 	.short	0x000b
        /*0052*/ 	.short	0x0040
        /*0054*/ 	.byte	0x00, 0xf5, 0x21, 0x00


	//----- nvinfo : EIATTR_KPARAM_INFO
	.align		4
.L_33:
        /*0058*/ 	.byte	0x04, 0x17
        /*005a*/ 	.short	(.L_35 - .L_34)
.L_34:
        /*005c*/ 	.word	0x00000000
        /*0060*/ 	.short	0x000a
        /*0062*/ 	.short	0x0038
        /*0064*/ 	.byte	0x00, 0xf0, 0x11, 0x00


	//----- nvinfo : EIATTR_KPARAM_INFO
	.align		4
.L_35:
        /*0068*/ 	.byte	0x04, 0x17
        /*006a*/ 	.short	(.L_37 - .L_36)
.L_36:
        /*006c*/ 	.word	0x00000000
        /*0070*/ 	.short	0x0009
        /*0072*/ 	.short	0x0030
        /*0074*/ 	.byte	0x00, 0xf5, 0x21, 0x00


	//----- nvinfo : EIATTR_KPARAM_INFO
	.align		4
.L_37:
        /*0078*/ 	.byte	0x04, 0x17
        /*007a*/ 	.short	(.L_39 - .L_38)
.L_38:
        /*007c*/ 	.word	0x00000000
        /*0080*/ 	.short	0x0008
        /*0082*/ 	.short	0x0028
        /*0084*/ 	.byte	0x00, 0xf5, 0x21, 0x00


	//----- nvinfo : EIATTR_KPARAM_INFO
	.align		4
.L_39:
        /*0088*/ 	.byte	0x04, 0x17
        /*008a*/ 	.short	(.L_41 - .L_40)
.L_40:
        /*008c*/ 	.word	0x00000000
        /*0090*/ 	.short	0x0007
        /*0092*/ 	.short	0x0020
        /*0094*/ 	.byte	0x00, 0xf0, 0x11, 0x00


	//----- nvinfo : EIATTR_KPARAM_INFO
	.align		4
.L_41:
        /*0098*/ 	.byte	0x04, 0x17
        /*009a*/ 	.short	(.L_43 - .L_42)
.L_42:
        /*009c*/ 	.word	0x00000000
        /*00a0*/ 	.short	0x0006
        /*00a2*/ 	.short	0x001c
        /*00a4*/ 	.byte	0x00, 0xf0, 0x11, 0x00


	//----- nvinfo : EIATTR_KPARAM_INFO
	.align		4
.L_43:
        /*00a8*/ 	.byte	0x04, 0x17
        /*00aa*/ 	.short	(.L_45 - .L_44)
.L_44:
        /*00ac*/ 	.word	0x00000000
        /*00b0*/ 	.short	0x0005
        /*00b2*/ 	.short	0x0018
        /*00b4*/ 	.byte	0x00, 0xf0, 0x11, 0x00


	//----- nvinfo : EIATTR_KPARAM_INFO
	.align		4
.L_45:
        /*00b8*/ 	.byte	0x04, 0x17
        /*00ba*/ 	.short	(.L_47 - .L_46)
.L_46:
        /*00bc*/ 	.word	0x00000000
        /*00c0*/ 	.short	0x0004
        /*00c2*/ 	.short	0x0010
        /*00c4*/ 	.byte	0x00, 0xf5, 0x21, 0x00


	//----- nvinfo : EIATTR_KPARAM_INFO
	.align		4
.L_47:
        /*00c8*/ 	.byte	0x04, 0x17
        /*00ca*/ 	.short	(.L_49 - .L_48)
.L_48:
        /*00cc*/ 	.word	0x00000000
        /*00d0*/ 	.short	0x0003
        /*00d2*/ 	.short	0x000c
        /*00d4*/ 	.byte	0x00, 0xf0, 0x11, 0x00


	//----- nvinfo : EIATTR_KPARAM_INFO
	.align		4
.L_49:
        /*00d8*/ 	.byte	0x04, 0x17
        /*00da*/ 	.short	(.L_51 - .L_50)
.L_50:
        /*00dc*/ 	.word	0x00000000
        /*00e0*/ 	.short	0x0002
        /*00e2*/ 	.short	0x0008
        /*00e4*/ 	.byte	0x00, 0xf0, 0x11, 0x00


	//----- nvinfo : EIATTR_KPARAM_INFO
	.align		4
.L_51:
        /*00e8*/ 	.byte	0x04, 0x17
        /*00ea*/ 	.short	(.L_53 - .L_52)
.L_52:
        /*00ec*/ 	.word	0x00000000
        /*00f0*/ 	.short	0x0001
        /*00f2*/ 	.short	0x0004
        /*00f4*/ 	.byte	0x00, 0xf0, 0x11, 0x00


	//----- nvinfo : EIATTR_KPARAM_INFO
	.align		4
.L_53:
        /*00f8*/ 	.byte	0x04, 0x17
        /*00fa*/ 	.short	(.L_55 - .L_54)
.L_54:
        /*00fc*/ 	.word	0x00000000
        /*0100*/ 	.short	0x0000
        /*0102*/ 	.short	0x0000
        /*0104*/ 	.byte	0x00, 0xf0, 0x11, 0x00


	//----- nvinfo : EIATTR_SPARSE_MMA_MASK
	.align		4
.L_55:
        /*0108*/ 	.byte	0x03, 0x50
        /*010a*/ 	.short	0x0000


	//----- nvinfo : EIATTR_MAXREG_COUNT
	.align		4
        /*010c*/ 	.byte	0x03, 0x1b
        /*010e*/ 	.short	0x00ff


	//----- nvinfo : EIATTR_MERCURY_ISA_VERSION
	.align		4
        /*0110*/ 	.byte	0x03, 0x5f
        /*0112*/ 	.short	0x0101


	//----- nvinfo : EIATTR_VRC_CTA_INIT_COUNT
	.align		4
        /*0114*/ 	.byte	0x02, 0x4a
	.zero		1
	.zero		1


	//----- nvinfo : EIATTR_EXIT_INSTR_OFFSETS
	.align		4
        /*0118*/ 	.byte	0x04, 0x1c
        /*011a*/ 	.short	(.L_57 - .L_56)


	//   ....[0]....
.L_56:
        /*011c*/ 	.word	0x00004990


	//----- nvinfo : EIATTR_CRS_STACK_SIZE
	.align		4
.L_57:
        /*0120*/ 	.byte	0x04, 0x1e
        /*0122*/ 	.short	(.L_59 - .L_58)
.L_58:
        /*0124*/ 	.word	0x00000000


	//----- nvinfo : EIATTR_CBANK_PARAM_SIZE
	.align		4
.L_59:
        /*0128*/ 	.byte	0x03, 0x19
        /*012a*/ 	.short	0x0060


	//----- nvinfo : EIATTR_PARAM_CBANK
	.align		4
        /*012c*/ 	.byte	0x04, 0x0a
        /*012e*/ 	.short	(.L_61 - .L_60)
	.align		4
.L_60:
        /*0130*/ 	.word	index@(.nv.constant0._Z15complete_searchffffPiiffPfS0_fS0_S0_ifS0_)
        /*0134*/ 	.short	0x0380
        /*0136*/ 	.short	0x0060


	//----- nvinfo : EIATTR_SW_WAR
	.align		4
.L_61:
        /*0138*/ 	.byte	0x04, 0x36
        /*013a*/ 	.short	(.L_63 - .L_62)
.L_62:
        /*013c*/ 	.word	0x00000008
.L_63:


//--------------------- .nv.info._Z12quick_searchffiPfS_fS_S_ifS_ --------------------------
	.section	.nv.info._Z12quick_searchffiPfS_fS_S_ifS_,"",@"SHT_CUDA_INFO"
	.sectionflags	@""
	.align	4


	//----- nvinfo : EIATTR_CUDA_API_VERSION
	.align		4
        /*0000*/ 	.byte	0x04, 0x37
        /*0002*/ 	.short	(.L_65 - .L_64)
.L_64:
        /*0004*/ 	.word	0x00000082


	//----- nvinfo : EIATTR_KPARAM_INFO
	.align		4
.L_65:
        /*0008*/ 	.byte	0x04, 0x17
        /*000a*/ 	.short	(.L_67 - .L_66)
.L_66:
        /*000c*/ 	.word	0x00000000
        /*0010*/ 	.short	0x000a
        /*0012*/ 	.short	0x0040
        /*0014*/ 	.byte	0x00, 0xf5, 0x21, 0x00


	//----- nvinfo : EIATTR_KPARAM_INFO
	.align		4
.L_67:
        /*0018*/ 	.byte	0x04, 0x17
        /*001a*/ 	.short	(.L_69 - .L_68)
.L_68:
        /*001c*/ 	.word	0x00000000
        /*0020*/ 	.short	0x0009
        /*0022*/ 	.short	0x003c
        /*0024*/ 	.byte	0x00, 0xf0, 0x11, 0x00


	//----- nvinfo : EIATTR_KPARAM_INFO
	.align		4
.L_69:
        /*0028*/ 	.byte	0x04, 0x17
        /*002a*/ 	.short	(.L_71 - .L_70)
.L_70:
        /*002c*/ 	.word	0x00000000
        /*0030*/ 	.short	0x0008
        /*0032*/ 	.short	0x0038
        /*0034*/ 	.byte	0x00, 0xf0, 0x11, 0x00


	//----- nvinfo : EIATTR_KPARAM_INFO
	.align		4
.L_71:
        /*0038*/ 	.byte	0x04, 0x17
        /*003a*/ 	.short	(.L_73 - .L_72)
.L_72:
        /*003c*/ 	.word	0x00000000
        /*0040*/ 	.short	0x0007
        /*0042*/ 	.short	0x0030
        /*0044*/ 	.byte	0x00, 0xf5, 0x21, 0x00


	//----- nvinfo : EIATTR_KPARAM_INFO
	.align		4
.L_73:
        /*0048*/ 	.byte	0x04, 0x17
        /*004a*/ 	.short	(.L_75 - .L_74)
.L_74:
        /*004c*/ 	.word	0x00000000
        /*0050*/ 	.short	0x0006
        /*0052*/ 	.short	0x0028
        /*0054*/ 	.byte	0x00, 0xf5, 0x21, 0x00


	//----- nvinfo : EIATTR_KPARAM_INFO
	.align		4
.L_75:
        /*0058*/ 	.byte	0x04, 0x17
        /*005a*/ 	.short	(.L_77 - .L_76)
.L_76:
        /*005c*/ 	.word	0x00000000
        /*0060*/ 	.short	0x0005
        /*0062*/ 	.short	0x0020
        /*0064*/ 	.byte	0x00, 0xf0, 0x11, 0x00


	//----- nvinfo : EIATTR_KPARAM_INFO
	.align		4
.L_77:
        /*0068*/ 	.byte	0x04, 0x17
        /*006a*/ 	.short	(.L_79 - .L_78)
.L_78:
        /*006c*/ 	.word	0x00000000
        /*0070*/ 	.short	0x0004
        /*0072*/ 	.short	0x0018
        /*0074*/ 	.byte	0x00, 0xf5, 0x21, 0x00


	//----- nvinfo : EIATTR_KPARAM_INFO
	.align		4
.L_79:
        /*0078*/ 	.byte	0x04, 0x17
        /*007a*/ 	.short	(.L_81 - .L_80)
.L_80:
        /*007c*/ 	.word	0x00000000
        /*0080*/ 	.short	0x0003
        /*0082*/ 	.short	0x0010
        /*0084*/ 	.byte	0x00, 0xf5, 0x21, 0x00


	//----- nvinfo : EIATTR_KPARAM_INFO
	.align		4
.L_81:
        /*0088*/ 	.byte	0x04, 0x17
        /*008a*/ 	.short	(.L_83 - .L_82)
.L_82:
        /*008c*/ 	.word	0x00000000
        /*0090*/ 	.short	0x0002
        /*0092*/ 	.short	0x0008
        /*0094*/ 	.byte	0x00, 0xf0, 0x11, 0x00


	//----- nvinfo : EIATTR_KPARAM_INFO
	.align		4
.L_83:
        /*0098*/ 	.byte	0x04, 0x17
        /*009a*/ 	.short	(.L_85 - .L_84)
.L_84:
        /*009c*/ 	.word	0x00000000
        /*00a0*/ 	.short	0x0001
        /*00a2*/ 	.short	0x0004
        /*00a4*/ 	.byte	0x00, 0xf0, 0x11, 0x00


	//----- nvinfo : EIATTR_KPARAM_INFO
	.align		4
.L_85:
        /*00a8*/ 	.byte	0x04, 0x17
        /*00aa*/ 	.short	(.L_87 - .L_86)
.L_86:
        /*00ac*/ 	.word	0x00000000
        /*00b0*/ 	.short	0x0000
        /*00b2*/ 	.short	0x0000
        /*00b4*/ 	.byte	0x00, 0xf0, 0x11, 0x00


	//----- nvinfo : EIATTR_SPARSE_MMA_MASK
	.align		4
.L_87:
        /*00b8*/ 	.byte	0x03, 0x50
        /*00ba*/ 	.short	0x0000


	//----- nvinfo : EIATTR_MAXREG_COUNT
	.align		4
        /*00bc*/ 	.byte	0x03, 0x1b
        /*00be*/ 	.short	0x00ff


	//----- nvinfo : EIATTR_MERCURY_ISA_VERSION
	.align		4
        /*00c0*/ 	.byte	0x03, 0x5f
        /*00c2*/ 	.short	0x0101


	//----- nvinfo : EIATTR_VRC_CTA_INIT_COUNT
	.align		4
        /*00c4*/ 	.byte	0x02, 0x4a
	.zero		1
	.zero		1


	//----- nvinfo : EIATTR_EXIT_INSTR_OFFSETS
	.align		4
        /*00c8*/ 	.byte	0x04, 0x1c
        /*00ca*/ 	.short	(.L_89 - .L_88)


	//   ....[0]....
.L_88:
        /*00cc*/ 	.word	0x00002a90


	//----- nvinfo : EIATTR_CRS_STACK_SIZE
	.align		4
.L_89:
        /*00d0*/ 	.byte	0x04, 0x1e
        /*00d2*/ 	.short	(.L_91 - .L_90)
.L_90:
        /*00d4*/ 	.word	0x00000000


	//----- nvinfo : EIATTR_CBANK_PARAM_SIZE
	.align		4
.L_91:
        /*00d8*/ 	.byte	0x03, 0x19
        /*00da*/ 	.short	0x0048


	//----- nvinfo : EIATTR_PARAM_CBANK
	.align		4
        /*00dc*/ 	.byte	0x04, 0x0a
        /*00de*/ 	.short	(.L_93 - .L_92)
	.align		4
.L_92:
        /*00e0*/ 	.word	index@(.nv.constant0._Z12quick_searchffiPfS_fS_S_ifS_)
        /*00e4*/ 	.short	0x0380
        /*00e6*/ 	.short	0x0048


	//----- nvinfo : EIATTR_SW_WAR
	.align		4
.L_93:
        /*00e8*/ 	.byte	0x04, 0x36
        /*00ea*/ 	.short	(.L_95 - .L_94)
.L_94:
        /*00ec*/ 	.word	0x00000008
.L_95:


//--------------------- .nv.callgraph             --------------------------
	.section	.nv.callgraph,"",@"SHT_CUDA_CALLGRAPH"
	.align	4
	.sectionentsize	8
	.align		4
        /*0000*/ 	.word	0x00000000
	.align		4
        /*0004*/ 	.word	0xffffffff
	.align		4
        /*0008*/ 	.word	0x00000000
	.align		4
        /*000c*/ 	.word	0xfffffffe
	.align		4
        /*0010*/ 	.word	0x00000000
	.align		4
        /*0014*/ 	.word	0xfffffffd
	.align		4
        /*0018*/ 	.word	0x00000000
	.align		4
        /*001c*/ 	.word	0xfffffffc


//--------------------- .text._Z15complete_searchffffPiiffPfS0_fS0_S0_ifS0_ --------------------------
	.section	.text._Z15complete_searchffffPiiffPfS0_fS0_S0_ifS0_,"ax",@progbits
	.align	128
        .global         _Z15complete_searchffffPiiffPfS0_fS0_S0_ifS0_
        .type           _Z15complete_searchffffPiiffPfS0_fS0_S0_ifS0_,@function
        .size           _Z15complete_searchffffPiiffPfS0_fS0_S0_ifS0_,(.L_x_161 - _Z15complete_searchffffPiiffPfS0_fS0_S0_ifS0_)
        .other          _Z15complete_searchffffPiiffPfS0_fS0_S0_ifS0_,@"STO_CUDA_ENTRY STV_DEFAULT"
_Z15complete_searchffffPiiffPfS0_fS0_S0_ifS0_:
.text._Z15complete_searchffffPiiffPfS0_fS0_S0_ifS0_:
[----:B------:R-:W-:Y:S01]  /*0000*/  LDC R1, c[0x0][0x37c] ;  /* 0x0000df00ff017b82 */ /* 0x000fe20000000800 */
[----:B------:R-:W0:Y:S01]  /*0010*/  S2R R3, SR_TID.X ;  /* 0x0000000000037919 */ /* 0x000e220000002100 */
[----:B------:R-:W1:Y:S06]  /*0020*/  LDCU.64 UR4, c[0x0][0x3d0] ;  /* 0x00007a00ff0477ac */ /* 0x000e6c0008000a00 */
[----:B------:R-:W0:Y:S01]  /*0030*/  S2UR UR6, SR_CTAID.X ;  /* 0x00000000000679c3 */ /* 0x000e220000002500 */
[----:B------:R-:W-:Y:S01]  /*0040*/  CS2R R34, SRZ ;  /* 0x0000000000227805 */ /* 0x000fe2000001ff00 */
[----:B------:R-:W2:Y:S01]  /*0050*/  S2R R14, SR_TID.Y ;  /* 0x00000000000e7919 */ /* 0x000ea20000002200 */
[----:B------:R-:W3:Y:S01]  /*0060*/  LDCU.64 UR12, c[0x0][0x398] ;  /* 0x00007300ff0c77ac */ /* 0x000ee20008000a00 */
[----:B------:R-:W-:-:S04]  /*0070*/  UMOV UR7, 0x3f91df46 ;  /* 0x3f91df4600077882 */ /* 0x000fc80000000000 */
[----:B------:R-:W0:Y:S01]  /*0080*/  LDC R2, c[0x0][0x360] ;  /* 0x0000d800ff027b82 */ /* 0x000e220000000800 */
[----:B------:R-:W4:Y:S07]  /*0090*/  LDCU.64 UR10, c[0x0][0x358] ;  /* 0x00006b00ff0a77ac */ /* 0x000f2e0008000a00 */
[----:B------:R-:W5:Y:S01]  /*00a0*/  LDC.64 R16, c[0x0][0x380] ;  /* 0x0000e000ff107b82 */ /* 0x000f620000000a00 */
[----:B-1----:R-:W-:Y:S01]  /*00b0*/  UIADD3 UR4, UPT, UPT, -UR4, URZ, URZ ;  /* 0x000000ff04047290 */ /* 0x002fe2000fffe1ff */
[----:B------:R-:W-:Y:S01]  /*00c0*/  F2F.F64.F32 R10, UR5 ;  /* 0x00000005000a7d10 */ /* 0x000fe20008201800 */
[----:B------:R-:W1:Y:S01]  /*00d0*/  LDCU UR5, c[0x0][0x3a0] ;  /* 0x00007400ff0577ac */ /* 0x000e620008000800 */
[----:B---3--:R-:W-:-:S06]  /*00e0*/  UISETP.GE.AND UP0, UPT, UR12, 0x1, UPT ;  /* 0x000000010c00788c */ /* 0x008fcc000bf06270 */
[----:B------:R-:W-:Y:S02]  /*00f0*/  I2F.F64 R4, UR4 ;  /* 0x0000000400047d12 */ /* 0x000fe40008201c00 */
[----:B------:R-:W2:Y:S01]  /*0100*/  S2UR UR4, SR_CTAID.Y ;  /* 0x00000000000479c3 */ /* 0x000ea20000002600 */
[----:B0-----:R-:W-:Y:S01]  /*0110*/  IMAD R2, R2, UR6, R3 ;  /* 0x0000000602027c24 */ /* 0x001fe2000f8e0203 */
[----:B------:R-:W-:-:S04]  /*0120*/  UMOV UR6, 0xa0000000 ;  /* 0xa000000000067882 */ /* 0x000fc80000000000 */
[----:B------:R-:W-:Y:S02]  /*0130*/  F2F.F64.F32 R8, UR13 ;  /* 0x0000000d00087d10 */ /* 0x000fe40008201800 */
[----:B------:R-:W2:Y:S01]  /*0140*/  LDC R3, c[0x0][0x364] ;  /* 0x0000d900ff037b82 */ /* 0x000ea20000000800 */
[----:B-----5:R-:W-:-:S05]  /*0150*/  FMUL R16, R16, 0.017453292384743690491 ;  /* 0x3c8efa3510107820 */ /* 0x020fca0000400000 */
[----:B------:R-:W0:Y:S01]  /*0160*/  I2F.F64 R6, R2 ;  /* 0x0000000200067312 */ /* 0x000e220000201c00 */
[----:B------:R-:W-:Y:S01]  /*0170*/  FMUL.RZ R19, R16, 0.15915493667125701904 ;  /* 0x3e22f98310137820 */ /* 0x000fe2000040c000 */
[----:B------:R-:W-:-:S04]  /*0180*/  FMUL R16, R17, 0.017453292384743690491 ;  /* 0x3c8efa3511107820 */ /* 0x000fc80000400000 */
[----:B------:R-:W-:Y:S02]  /*0190*/  FMUL.RZ R16, R16, 0.15915493667125701904 ;  /* 0x3e22f98310107820 */ /* 0x000fe4000040c000 */
[----:B------:R-:W-:Y:S01]  /*01a0*/  MUFU.COS R18, R19 ;  /* 0x0000001300127308 */ /* 0x000fe20000000000 */
[----:B0-----:R-:W-:-:S07]  /*01b0*/  DFMA R6, R4, 0.5, R6 ;  /* 0x3fe000000406782b */ /* 0x001fce0000000006 */
[----:B------:R-:W0:Y:S01]  /*01c0*/  MUFU.SIN R17, R16 ;  /* 0x0000001000117308 */ /* 0x000e220000000400 */
[----:B--2---:R-:W-:Y:S01]  /*01d0*/  IMAD R3, R3, UR4, R14 ;  /* 0x0000000403037c24 */ /* 0x004fe2000f8e020e */
[----:B------:R-:W-:-:S06]  /*01e0*/  DADD R6, R6, R8 ;  /* 0x0000000006067229 */ /* 0x000fcc0000000008 */
[----:B-1----:R-:W-:Y:S02]  /*01f0*/  F2F.F64.F32 R14, UR5 ;  /* 0x00000005000e7d10 */ /* 0x002fe40008201800 */
[----:B------:R-:W-:-:S06]  /*0200*/  DMUL R12, R6, R10 ;  /* 0x0000000a060c7228 */ /* 0x000fcc0000000000 */
[----:B------:R-:W1:Y:S01]  /*0210*/  I2F.F64.U32 R8, R3 ;  /* 0x0000000300087312 */ /* 0x000e620000201800 */
[----:B0-----:R-:W-:Y:S01]  /*0220*/  FMUL R29, R18, R17 ;  /* 0x00000011121d7220 */ /* 0x001fe20000400000 */
[----:B------:R-:W-:-:S06]  /*0230*/  DMUL R6, R12, UR6 ;  /* 0x000000060c067c28 */ /* 0x000fcc0008000000 */
[----:B------:R-:W0:Y:S01]  /*0240*/  MUFU.COS R21, R16 ;  /* 0x0000001000157308 */ /* 0x000e220000000000 */
[----:B-1----:R-:W-:-:S07]  /*0250*/  DFMA R8, R4, 0.5, R8 ;  /* 0x3fe000000408782b */ /* 0x002fce0000000008 */
[----:B------:R1:W2:Y:S01]  /*0260*/  F2F.F32.F64 R0, R6 ;  /* 0x0000000600007310 */ /* 0x0002a20000301000 */
[----:B------:R-:W-:-:S07]  /*0270*/  DADD R8, R8, R14 ;  /* 0x0000000008087229 */ /* 0x000fce000000000e */
[----:B------:R-:W3:Y:S01]  /*0280*/  MUFU.SIN R20, R19 ;  /* 0x0000001300147308 */ /* 0x000ee20000000400 */
[CC--:B0-----:R-:W-:Y:S01]  /*0290*/  FMUL R22, R18.reuse, -R21.reuse ;  /* 0x8000001512167220 */ /* 0x0c1fe20000400000 */
[----:B-1----:R-:W-:Y:S01]  /*02a0*/  FMUL R7, R18, R21 ;  /* 0x0000001512077220 */ /* 0x002fe20000400000 */
[----:B------:R-:W-:-:S03]  /*02b0*/  DMUL R10, R10, R8 ;  /* 0x000000080a0a7228 */ /* 0x000fc60000000000 */
[----:B--2---:R-:W-:-:S06]  /*02c0*/  FMUL R7, R0, R7 ;  /* 0x0000000700077220 */ /* 0x004fcc0000400000 */
[----:B------:R-:W-:Y:S01]  /*02d0*/  F2F.F64.F32 R6, R7 ;  /* 0x0000000700067310 */ /* 0x000fe20000201800 */
[----:B------:R-:W-:Y:S01]  /*02e0*/  DMUL R8, R10, UR6 ;  /* 0x000000060a087c28 */ /* 0x000fe20008000000 */
[-C--:B---3--:R-:W-:Y:S01]  /*02f0*/  FMUL R25, R17, R20.reuse ;  /* 0x0000001411197220 */ /* 0x088fe20000400000 */
[----:B------:R-:W-:-:S05]  /*0300*/  FMUL R5, R21, R20 ;  /* 0x0000001415057220 */ /* 0x000fca0000400000 */
[----:B------:R-:W0:Y:S01]  /*0310*/  F2F.F32.F64 R26, R8 ;  /* 0x00000008001a7310 */ /* 0x000e220000301000 */
[----:B------:R-:W-:-:S07]  /*0320*/  FMUL R5, R0, R5 ;  /* 0x0000000500057220 */ /* 0x000fce0000400000 */
[----:B------:R-:W-:Y:S01]  /*0330*/  F2F.F64.F32 R4, R5 ;  /* 0x0000000500047310 */ /* 0x000fe20000201800 */
[C---:B0-----:R-:W-:Y:S01]  /*0340*/  FMUL R23, R26.reuse, R17 ;  /* 0x000000111a177220 */ /* 0x041fe20000400000 */
[C---:B------:R-:W-:Y:S01]  /*0350*/  FMUL R19, R26.reuse, R26 ;  /* 0x0000001a1a137220 */ /* 0x040fe20000400000 */
[C---:B------:R-:W-:Y:S01]  /*0360*/  FMUL R14, R26.reuse, R29 ;  /* 0x0000001d1a0e7220 */ /* 0x040fe20000400000 */
[C---:B------:R-:W-:Y:S01]  /*0370*/  FMUL R8, R26.reuse, R25 ;  /* 0x000000191a087220 */ /* 0x040fe20000400000 */
[----:B------:R-:W-:Y:S01]  /*0380*/  FMUL R18, R26, R23 ;  /* 0x000000171a127220 */ /* 0x000fe20000400000 */
[----:B------:R-:W-:Y:S01]  /*0390*/  FFMA R23, R0, R0, R19 ;  /* 0x0000000000177223 */ /* 0x000fe20000000013 */
[----:B------:R-:W-:Y:S01]  /*03a0*/  FMUL R16, R26, R21 ;  /* 0x000000151a107220 */ /* 0x000fe20000400000 */
[----:B------:R-:W-:Y:S01]  /*03b0*/  FMUL R29, R0, R29 ;  /* 0x0000001d001d7220 */ /* 0x000fe20000400000 */
[----:B------:R-:W-:Y:S01]  /*03c0*/  F2F.F64.F32 R14, R14 ;  /* 0x0000000e000e7310 */ /* 0x000fe20000201800 */
[----:B------:R-:W-:Y:S01]  /*03d0*/  FMUL R27, R22, R23 ;  /* 0x00000017161b7220 */ /* 0x000fe20000400000 */
[----:B------:R-:W-:Y:S01]  /*03e0*/  FMUL R22, R21, -R20 ;  /* 0x8000001415167220 */ /* 0x000fe20000400000 */
[----:B------:R-:W-:-:S03]  /*03f0*/  FMUL R29, R26, R29 ;  /* 0x0000001d1a1d7220 */ /* 0x000fc60000400000 */
[----:B------:R-:W-:Y:S01]  /*0400*/  FMUL R24, R23, R22 ;  /* 0x0000001617187220 */ /* 0x000fe20000400000 */
[----:B------:R-:W-:Y:S01]  /*0410*/  FMUL R23, R0, R25 ;  /* 0x0000001900177220 */ /* 0x000fe20000400000 */
[----:B------:R-:W0:Y:S03]  /*0420*/  F2F.F64.F32 R20, R27 ;  /* 0x0000001b00147310 */ /* 0x000e260000201800 */
[----:B------:R-:W-:-:S05]  /*0430*/  FMUL R23, R26, R23 ;  /* 0x000000171a177220 */ /* 0x000fca0000400000 */
[----:B------:R-:W-:Y:S01]  /*0440*/  F2F.F64.F32 R8, R8 ;  /* 0x0000000800087310 */ /* 0x000fe20000201800 */
[----:B0-----:R-:W-:-:S07]  /*0450*/  DFMA R14, R20, 0.5, -R14 ;  /* 0x3fe00000140e782b */ /* 0x001fce000000080e */
[----:B------:R-:W-:Y:S01]  /*0460*/  F2F.F64.F32 R16, R16 ;  /* 0x0000001000107310 */ /* 0x000fe20000201800 */
[----:B------:R-:W-:-:S07]  /*0470*/  DADD R14, R14, -R4 ;  /* 0x000000000e0e7229 */ /* 0x000fce0000000804 */
[----:B------:R-:W0:Y:S08]  /*0480*/  F2F.F64.F32 R18, R18 ;  /* 0x0000001200127310 */ /* 0x000e300000201800 */
[----:B------:R-:W1:Y:S01]  /*0490*/  F2F.F64.F32 R24, R24 ;  /* 0x0000001800187310 */ /* 0x000e620000201800 */
[----:B0-----:R-:W-:-:S07]  /*04a0*/  DFMA R20, R18, -0.5, R16 ;  /* 0xbfe000001214782b */ /* 0x001fce0000000010 */
[----:B------:R-:W0:Y:S01]  /*04b0*/  F2F.F64.F32 R22, R23 ;  /* 0x0000001700167310 */ /* 0x000e220000201800 */
[----:B------:R-:W-:Y:S01]  /*04c0*/  CS2R R18, SRZ ;  /* 0x0000000000127805 */ /* 0x000fe2000001ff00 */
[----:B-1----:R-:W-:-:S06]  /*04d0*/  DFMA R8, R24, 0.5, -R8 ;  /* 0x3fe000001808782b */ /* 0x002fcc0000000808 */
[----:B------:R-:W1:Y:S02]  /*04e0*/  F2F.F64.F32 R16, R29 ;  /* 0x0000001d00107310 */ /* 0x000e640000201800 */
[----:B------:R-:W-:-:S06]  /*04f0*/  DADD R6, R8, R6 ;  /* 0x0000000008067229 */ /* 0x000fcc0000000006 */
[----:B------:R2:W3:Y:S01]  /*0500*/  F2F.F32.F64 R4, R20 ;  /* 0x0000001400047310 */ /* 0x0004e20000301000 */
[----:B0-----:R-:W-:Y:S02]  /*0510*/  DADD R14, R14, R22 ;  /* 0x000000000e0e7229 */ /* 0x001fe40000000016 */
[----:B-1----:R-:W-:-:S05]  /*0520*/  DADD R6, R6, -R16 ;  /* 0x0000000006067229 */ /* 0x002fca0000000810 */
[----:B------:R2:W0:Y:S08]  /*0530*/  F2F.F32.F64 R5, R14 ;  /* 0x0000000e00057310 */ /* 0x0004300000301000 */
[----:B------:R2:W1:Y:S01]  /*0540*/  F2F.F32.F64 R6, R6 ;  /* 0x0000000600067310 */ /* 0x0004620000301000 */
[----:B---34-:R-:W-:Y:S05]  /*0550*/  BRA.U !UP0, `(.L_x_0) ;  /* 0x0000000908b87547 */ /* 0x018fea000b800000 */
[----:B------:R-:W-:Y:S01]  /*0560*/  UISETP.GE.U32.AND UP2, UPT, UR12, 0x4, UPT ;  /* 0x000000040c00788c */ /* 0x000fe2000bf46070 */
[----:B------:R-:W-:Y:S01]  /*0570*/  IMAD.MOV.U32 R0, RZ, RZ, RZ ;  /* 0x000000ffff007224 */ /* 0x000fe200078e00ff */
[----:B------:R-:W-:Y:S01]  /*0580*/  ULOP3.LUT UR6, UR12, 0x3, URZ, 0xc0, !UPT ;  /* 0x000000030c067892 */ /* 0x000fe2000f8ec0ff */
[----:B------:R-:W-:Y:S02]  /*0590*/  CS2R R34, SRZ ;  /* 0x0000000000227805 */ /* 0x000fe4000001ff00 */
[----:B------:R-:W-:Y:S01]  /*05a0*/  CS2R R18, SRZ ;  /* 0x0000000000127805 */ /* 0x000fe2000001ff00 */
[----:B------:R-:W-:-:S03]  /*05b0*/  UISETP.NE.AND UP1, UPT, UR6, URZ, UPT ;  /* 0x000000ff0600728c */ /* 0x000fc6000bf25270 */
[----:B------:R-:W-:Y:S08]  /*05c0*/  BRA.U !UP2, `(.L_x_1) ;  /* 0x000000050a747547 */ /* 0x000ff0000b800000 */
[----:B------:R-:W3:Y:S01]  /*05d0*/  LDCU.64 UR4, c[0x0][0x390] ;  /* 0x00007200ff0477ac */ /* 0x000ee20008000a00 */
[----:B------:R-:W-:Y:S01]  /*05e0*/  CS2R R34, SRZ ;  /* 0x0000000000227805 */ /* 0x000fe2000001ff00 */
[----:B------:R-:W-:-:S04]  /*05f0*/  ULOP3.LUT UR7, UR12, 0x7ffffffc, URZ, 0xc0, !UPT ;  /* 0x7ffffffc0c077892 */ /* 0x000fc8000f8ec0ff */
[----:B------:R-:W-:Y:S02]  /*0600*/  UIADD3 UR8, UPT, UPT, -UR7, URZ, URZ ;  /* 0x000000ff07087290 */ /* 0x000fe4000fffe1ff */
[----:B------:R-:W-:Y:S01]  /*0610*/  IMAD.U32 R0, RZ, RZ, UR7 ;  /* 0x00000007ff007e24 */ /* 0x000fe2000f8e00ff */
[----:B---3--:R-:W-:-:S04]  /*0620*/  UIADD3 UR4, UP2, UPT, UR4, 0x8, URZ ;  /* 0x0000000804047890 */ /* 0x008fc8000ff5e0ff */
[----:B------:R-:W-:Y:S02]  /*0630*/  UIADD3.X UR5, UPT, UPT, URZ, UR5, URZ, UP2, !UPT ;  /* 0x00000005ff057290 */ /* 0x000fe400097fe4ff */
[----:B------:R-:W-:-:S04]  /*0640*/  MOV R8, UR4 ;  /* 0x0000000400087c02 */ /* 0x000fc80008000f00 */
[----:B------:R-:W-:-:S07]  /*0650*/  IMAD.U32 R9, RZ, RZ, UR5 ;  /* 0x00000005ff097e24 */ /* 0x000fce000f8e00ff */
.L_x_2:
[----:B------:R-:W3:Y:S01]  /*0660*/  LDG.E R23, desc[UR10][R8.64+-0x8] ;  /* 0xfffff80a08177981 */ /* 0x000ee2000c1e1900 */
[----:B------:R-:W4:Y:S03]  /*0670*/  LDC.64 R26, c[0x0][0x3b0] ;  /* 0x0000ec00ff1a7b82 */ /* 0x000f260000000a00 */
[----:B--2---:R-:W2:Y:S04]  /*0680*/  LDG.E R7, desc[UR10][R8.64+-0x4] ;  /* 0xfffffc0a08077981 */ /* 0x004ea8000c1e1900 */
[----:B------:R-:W5:Y:S01]  /*0690*/  LDG.E R21, desc[UR10][R8.64] ;  /* 0x0000000a08157981 */ /* 0x000f62000c1e1900 */
[----:B------:R-:W0:Y:S03]  /*06a0*/  LDC.64 R16, c[0x0][0x3c0] ;  /* 0x0000f000ff107b82 */ /* 0x000e260000000a00 */
[----:B------:R-:W5:Y:S05]  /*06b0*/  LDG.E R39, desc[UR10][R8.64+0x4] ;  /* 0x0000040a08277981 */ /* 0x000f6a000c1e1900 */
[----:B------:R-:W1:Y:S01]  /*06c0*/  LDC.64 R14, c[0x0][0x3a8] ;  /* 0x0000ea00ff0e7b82 */ /* 0x000e620000000a00 */
[----:B---3--:R-:W-:-:S02]  /*06d0*/  IMAD R37, R23, 0x3, RZ ;  /* 0x0000000317257824 */ /* 0x008fc400078e02ff */
[----:B0-----:R-:W-:-:S04]  /*06e0*/  IMAD.WIDE R48, R23, 0x4, R16 ;  /* 0x0000000417307825 */ /* 0x001fc800078e0210 */
[----:B----4-:R-:W-:Y:S02]  /*06f0*/  IMAD.WIDE R36, R37, 0x4, R26 ;  /* 0x0000000425247825 */ /* 0x010fe400078e021a */
[----:B------:R-:W3:Y:S02]  /*0700*/  LDG.E R48, desc[UR10][R48.64] ;  /* 0x0000000a30307981 */ /* 0x000ee4000c1e1900 */
[C---:B--2---:R-:W-:Y:S02]  /*0710*/  IMAD.WIDE R46, R7.reuse, 0x4, R16 ;  /* 0x00000004072e7825 */ /* 0x044fe400078e0210 */
[----:B------:R-:W2:Y:S02]  /*0720*/  LDG.E R41, desc[UR10][R36.64+0x4] ;  /* 0x0000040a24297981 */ /* 0x000ea4000c1e1900 */
[C---:B-1----:R-:W-:Y:S02]  /*0730*/  IMAD.WIDE R42, R7.reuse, 0x4, R14 ;  /* 0x00000004072a7825 */ /* 0x042fe400078e020e */
[----:B------:R-:W4:Y:S02]  /*0740*/  LDG.E R30, desc[UR10][R36.64] ;  /* 0x0000000a241e7981 */ /* 0x000f24000c1e1900 */
[----:B------:R-:W-:-:S02]  /*0750*/  IMAD R7, R7, 0x3, RZ ;  /* 0x0000000307077824 */ /* 0x000fc400078e02ff */
[--C-:B-----5:R-:W-:Y:S01]  /*0760*/  IMAD.WIDE R24, R21, 0x4, R16.reuse ;  /* 0x0000000415187825 */ /* 0x120fe200078e0210 */
[----:B------:R-:W5:Y:S03]  /*0770*/  LDG.E R29, desc[UR10][R36.64+0x8] ;  /* 0x0000080a241d7981 */ /* 0x000f66000c1e1900 */
[----:B------:R-:W-:Y:S01]  /*0780*/  IMAD.WIDE R44, R39, 0x4, R16 ;  /* 0x00000004272c7825 */ /* 0x000fe200078e0210 */
[----:B------:R0:W5:Y:S03]  /*0790*/  LDG.E R20, desc[UR10][R24.64] ;  /* 0x0000000a18147981 */ /* 0x000166000c1e1900 */
[----:B------:R-:W-:Y:S01]  /*07a0*/  IMAD.WIDE R16, R7, 0x4, R26 ;  /* 0x0000000407107825 */ /* 0x000fe200078e021a */
[----:B------:R-:W5:Y:S03]  /*07b0*/  LDG.E R40, desc[UR10][R42.64] ;  /* 0x0000000a2a287981 */ /* 0x000f66000c1e1900 */
[----:B------:R-:W-:Y:S01]  /*07c0*/  IMAD R31, R21, 0x3, RZ ;  /* 0x00000003151f7824 */ /* 0x000fe200078e02ff */
[----:B------:R-:W5:Y:S01]  /*07d0*/  LDG.E R7, desc[UR10][R16.64+0x4] ;  /* 0x0000040a10077981 */ /* 0x000f62000c1e1900 */
[----:B------:R-:W-:-:S03]  /*07e0*/  IMAD.WIDE R22, R23, 0x4, R14 ;  /* 0x0000000417167825 */ /* 0x000fc600078e020e */
[----:B------:R-:W5:Y:S01]  /*07f0*/  LDG.E R28, desc[UR10][R16.64] ;  /* 0x0000000a101c7981 */ /* 0x000f62000c1e1900 */
[----:B0-----:R-:W-:-:S03]  /*0800*/  IMAD.WIDE R24, R31, 0x4, R26 ;  /* 0x000000041f187825 */ /* 0x001fc600078e021a */
[----:B------:R0:W5:Y:S04]  /*0810*/  LDG.E R22, desc[UR10][R22.64] ;  /* 0x0000000a16167981 */ /* 0x000168000c1e1900 */
[----:B------:R-:W5:Y:S04]  /*0820*/  LDG.E R31, desc[UR10][R24.64+0x4] ;  /* 0x0000040a181f7981 */ /* 0x000f68000c1e1900 */
[----:B------:R-:W5:Y:S01]  /*0830*/  LDG.E R33, desc[UR10][R16.64+0x8] ;  /* 0x0000080a10217981 */ /* 0x000f62000c1e1900 */
[----:B0-----:R-:W-:-:S03]  /*0840*/  IMAD R23, R39, 0x3, RZ ;  /* 0x0000000327177824 */ /* 0x001fc600078e02ff */
[----:B------:R-:W5:Y:S01]  /*0850*/  LDG.E R42, desc[UR10][R24.64] ;  /* 0x0000000a182a7981 */ /* 0x000f62000c1e1900 */
[----:B------:R-:W-:-:S03]  /*0860*/  IMAD.WIDE R26, R23, 0x4, R26 ;  /* 0x00000004171a7825 */ /* 0x000fc600078e021a */
[----:B------:R-:W5:Y:S04]  /*0870*/  LDG.E R46, desc[UR10][R46.64] ;  /* 0x0000000a2e2e7981 */ /* 0x000f68000c1e1900 */
[----:B------:R-:W5:Y:S04]  /*0880*/  LDG.E R32, desc[UR10][R44.64] ;  /* 0x0000000a2c207981 */ /* 0x000f68000c1e1900 */
[----:B------:R-:W5:Y:S01]  /*0890*/  LDG.E R43, desc[UR10][R26.64+0x4] ;  /* 0x0000040a1a2b7981 */ /* 0x000f62000c1e1900 */
[----:B------:R-:W-:-:S03]  /*08a0*/  IMAD.WIDE R36, R21, 0x4, R14 ;  /* 0x0000000415247825 */ /* 0x000fc600078e020e */
[----:B------:R-:W5:Y:S04]  /*08b0*/  LDG.E R47, desc[UR10][R26.64+0x8] ;  /* 0x0000080a1a2f7981 */ /* 0x000f68000c1e1900 */
[----:B------:R-:W5:Y:S04]  /*08c0*/  LDG.E R45, desc[UR10][R24.64+0x8] ;  /* 0x0000080a182d7981 */ /* 0x000f68000c1e1900 */
[----:B------:R0:W5:Y:S01]  /*08d0*/  LDG.E R44, desc[UR10][R26.64] ;  /* 0x0000000a1a2c7981 */ /* 0x000162000c1e1900 */
[----:B------:R-:W-:-:S03]  /*08e0*/  IMAD.WIDE R38, R39, 0x4, R14 ;  /* 0x0000000427267825 */ /* 0x000fc600078e020e */
[----:B------:R1:W5:Y:S04]  /*08f0*/  LDG.E R36, desc[UR10][R36.64] ;  /* 0x0000000a24247981 */ /* 0x000368000c1e1900 */
[----:B------:R-:W5:Y:S01]  /*0900*/  LDG.E R38, desc[UR10][R38.64] ;  /* 0x0000000a26267981 */ /* 0x000f62000c1e1900 */
[----:B------:R-:W-:-:S04]  /*0910*/  UIADD3 UR8, UPT, UPT, UR8, 0x4, URZ ;  /* 0x0000000408087890 */ /* 0x000fc8000fffe0ff */
[----:B------:R-:W-:Y:S01]  /*0920*/  UISETP.NE.AND UP2, UPT, UR8, URZ, UPT ;  /* 0x000000ff0800728c */ /* 0x000fe2000bf45270 */
[----:B------:R-:W-:-:S05]  /*0930*/  IADD3 R8, P0, PT, R8, 0x10, RZ ;  /* 0x0000001008087810 */ /* 0x000fca0007f1e0ff */
[----:B------:R-:W-:Y:S02]  /*0940*/  IMAD.X R9, RZ, RZ, R9, P0 ;  /* 0x000000ffff097224 */ /* 0x000fe400000e0609 */
[----:B--2---:R-:W-:-:S04]  /*0950*/  FMUL R50, R6, R41 ;  /* 0x0000002906327220 */ /* 0x004fc80000400000 */
[----:B----4-:R-:W-:Y:S01]  /*0960*/  FFMA R41, R5, R30, R50 ;  /* 0x0000001e05297223 */ /* 0x010fe20000000032 */
[----:B---3--:R-:W-:Y:S03]  /*0970*/  F2F.F64.F32 R14, R48 ;  /* 0x00000030000e7310 */ /* 0x008fe60000201800 */
[----:B-----5:R-:W-:Y:S01]  /*0980*/  FFMA R41, R4, R29, R41 ;  /* 0x0000001d04297223 */ /* 0x020fe20000000029 */
[----:B------:R-:W-:-:S04]  /*0990*/  FMUL R30, R6, R7 ;  /* 0x00000007061e7220 */ /* 0x000fc80000400000 */
[----:B------:R-:W-:Y:S02]  /*09a0*/  FFMA R7, R5, R28, R30 ;  /* 0x0000001c05077223 */ /* 0x000fe4000000001e */
[----:B------:R-:W2:Y:S01]  /*09b0*/  F2F.F64.F32 R28, R41 ;  /* 0x00000029001c7310 */ /* 0x000ea20000201800 */
[----:B------:R-:W-:Y:S01]  /*09c0*/  FMUL R30, R6, R31 ;  /* 0x0000001f061e7220 */ /* 0x000fe20000400000 */
[----:B------:R-:W-:-:S06]  /*09d0*/  FFMA R7, R4, R33, R7 ;  /* 0x0000002104077223 */ /* 0x000fcc0000000007 */
[----:B------:R-:W-:Y:S01]  /*09e0*/  F2F.F64.F32 R22, R22 ;  /* 0x0000001600167310 */ /* 0x000fe20000201800 */
[----:B------:R-:W-:-:S07]  /*09f0*/  FFMA R33, R5, R42, R30 ;  /* 0x0000002a05217223 */ /* 0x000fce000000001e */
[----:B------:R-:W-:Y:S01]  /*0a00*/  F2F.F64.F32 R16, R46 ;  /* 0x0000002e00107310 */ /* 0x000fe20000201800 */
[----:B--2---:R-:W-:-:S07]  /*0a10*/  DFMA R28, R28, 3.3356409403495490551e-06, R14 ;  /* 0x3ecbfb3c1c1c782b */ /* 0x004fce000000000e */
[----:B------:R-:W2:Y:S01]  /*0a20*/  F2F.F64.F32 R30, R7 ;  /* 0x00000007001e7310 */ /* 0x000ea20000201800 */
[----:B------:R-:W-:-:S07]  /*0a30*/  FFMA R33, R4, R45, R33 ;  /* 0x0000002d04217223 */ /* 0x000fce0000000021 */
[----:B------:R3:W-:Y:S02]  /*0a40*/  F2F.F64.F32 R24, R40 ;  /* 0x0000002800187310 */ /* 0x0007e40000201800 */
[----:B---3--:R-:W-:-:S06]  /*0a50*/  FMUL R40, R6, R43 ;  /* 0x0000002b06287220 */ /* 0x008fcc0000400000 */
[----:B0-----:R-:W-:Y:S01]  /*0a60*/  F2F.F64.F32 R26, R32 ;  /* 0x00000020001a7310 */ /* 0x001fe20000201800 */
[----:B-1----:R-:W-:-:S07]  /*0a70*/  FFMA R37, R5, R44, R40 ;  /* 0x0000002c05257223 */ /* 0x002fce0000000028 */
[----:B------:R-:W-:Y:S01]  /*0a80*/  F2F.F64.F32 R20, R20 ;  /* 0x0000001400147310 */ /* 0x000fe20000201800 */
[----:B------:R-:W-:-:S07]  /*0a90*/  FFMA R47, R4, R47, R37 ;  /* 0x0000002f042f7223 */ /* 0x000fce0000000025 */
[----:B------:R-:W0:Y:S01]  /*0aa0*/  F2F.F64.F32 R32, R33 ;  /* 0x0000002100207310 */ /* 0x000e220000201800 */
[----:B------:R-:W-:Y:S02]  /*0ab0*/  DADD R28, R28, R18 ;  /* 0x000000001c1c7229 */ /* 0x000fe40000000012 */
[----:B--2---:R-:W-:Y:S02]  /*0ac0*/  DFMA R16, R30, 3.3356409403495490551e-06, R16 ;  /* 0x3ecbfb3c1e10782b */ /* 0x004fe40000000010 */
[----:B------:R-:W-:-:S03]  /*0ad0*/  DADD R22, R22, R34 ;  /* 0x0000000016167229 */ /* 0x000fc60000000022 */
[----:B------:R-:W1:Y:S08]  /*0ae0*/  F2F.F64.F32 R14, R47 ;  /* 0x0000002f000e7310 */ /* 0x000e700000201800 */
[----:B------:R-:W2:Y:S01]  /*0af0*/  F2F.F64.F32 R36, R36 ;  /* 0x0000002400247310 */ /* 0x000ea20000201800 */
[----:B------:R-:W-:Y:S02]  /*0b00*/  DADD R16, R28, R16 ;  /* 0x000000001c107229 */ /* 0x000fe40000000010 */
[----:B0-----:R-:W-:-:S02]  /*0b10*/  DFMA R20, R32, 3.3356409403495490551e-06, R20 ;  /* 0x3ecbfb3c2014782b */ /* 0x001fc40000000014 */
[----:B------:R-:W-:-:S03]  /*0b20*/  DADD R22, R22, R24 ;  /* 0x0000000016167229 */ /* 0x000fc60000000018 */
[----:B------:R-:W0:Y:S01]  /*0b30*/  F2F.F64.F32 R38, R38 ;  /* 0x0000002600267310 */ /* 0x000e220000201800 */
[----:B-1----:R-:W-:Y:S02]  /*0b40*/  DFMA R14, R14, 3.3356409403495490551e-06, R26 ;  /* 0x3ecbfb3c0e0e782b */ /* 0x002fe4000000001a */
[----:B------:R-:W-:Y:S02]  /*0b50*/  DADD R16, R16, R20 ;  /* 0x0000000010107229 */ /* 0x000fe40000000014 */
[----:B--2---:R-:W-:-:S06]  /*0b60*/  DADD R22, R22, R36 ;  /* 0x0000000016167229 */ /* 0x004fcc0000000024 */
[----:B------:R-:W-:Y:S02]  /*0b70*/  DADD R18, R16, R14 ;  /* 0x0000000010127229 */ /* 0x000fe4000000000e */
[----:B0-----:R-:W-:Y:S01]  /*0b80*/  DADD R34, R22, R38 ;  /* 0x0000000016227229 */ /* 0x001fe20000000026 */
[----:B------:R-:W-:Y:S10]  /*0b90*/  BRA.U UP2, `(.L_x_2) ;  /* 0xfffffff902b07547 */ /* 0x000ff4000b83ffff */
.L_x_1:
[----:B------:R-:W-:Y:S05]  /*0ba0*/  BRA.U !UP1, `(.L_x_0) ;  /* 0x0000000509247547 */ /* 0x000fea000b800000 */
[----:B------:R-:W-:Y:S02]  /*0bb0*/  UISETP.NE.AND UP1, UPT, UR6, 0x1, UPT ;  /* 0x000000010600788c */ /* 0x000fe4000bf25270 */
[----:B------:R-:W-:-:S04]  /*0bc0*/  ULOP3.LUT UR4, UR12, 0x1, URZ, 0xc0, !UPT ;  /* 0x000000010c047892 */ /* 0x000fc8000f8ec0ff */
[----:B------:R-:W-:-:S03]  /*0bd0*/  UISETP.NE.U32.AND UP2, UPT, UR4, 0x1, UPT ;  /* 0x000000010400788c */ /* 0x000fc6000bf45070 */
[----:B------:R-:W-:Y:S08]  /*0be0*/  BRA.U !UP1, `(.L_x_3) ;  /* 0x0000000109b07547 */ /* 0x000ff0000b800000 */
[----:B--2---:R-:W2:Y:S08]  /*0bf0*/  LDC.64 R14, c[0x0][0x390] ;  /* 0x0000e400ff0e7b82 */ /* 0x004eb00000000a00 */
[----:B------:R-:W3:Y:S08]  /*0c00*/  LDC.64 R24, c[0x0][0x3b0] ;  /* 0x0000ec00ff187b82 */ /* 0x000ef00000000a00 */
[----:B------:R-:W4:Y:S01]  /*0c10*/  LDC.64 R26, c[0x0][0x3c0] ;  /* 0x0000f000ff1a7b82 */ /* 0x000f220000000a00 */
[----:B--2---:R-:W-:-:S07]  /*0c20*/  IMAD.WIDE.U32 R14, R0, 0x4, R14 ;  /* 0x00000004000e7825 */ /* 0x004fce00078e000e */
[----:B------:R-:W2:Y:S01]  /*0c30*/  LDC.64 R8, c[0x0][0x3a8] ;  /* 0x0000ea00ff087b82 */ /* 0x000ea20000000a00 */
[----:B------:R-:W5:Y:S04]  /*0c40*/  LDG.E R23, desc[UR10][R14.64] ;  /* 0x0000000a0e177981 */ /* 0x000f68000c1e1900 */
[----:B------:R-:W2:Y:S01]  /*0c50*/  LDG.E R29, desc[UR10][R14.64+0x4] ;  /* 0x0000040a0e1d7981 */ /* 0x000ea2000c1e1900 */
[C---:B-----5:R-:W-:Y:S02]  /*0c60*/  IMAD R17, R23.reuse, 0x3, RZ ;  /* 0x0000000317117824 */ /* 0x060fe400078e02ff */
[----:B----4-:R-:W-:-:S04]  /*0c70*/  IMAD.WIDE R20, R23, 0x4, R26 ;  /* 0x0000000417147825 */ /* 0x010fc800078e021a */
[----:B---3--:R-:W-:Y:S01]  /*0c80*/  IMAD.WIDE R16, R17, 0x4, R24 ;  /* 0x0000000411107825 */ /* 0x008fe200078e0218 */
[----:B------:R3:W4:Y:S03]  /*0c90*/  LDG.E R32, desc[UR10][R20.64] ;  /* 0x0000000a14207981 */ /* 0x000726000c1e1900 */
[C---:B--2---:R-:W-:Y:S01]  /*0ca0*/  IMAD R31, R29.reuse, 0x3, RZ ;  /* 0x000000031d1f7824 */ /* 0x044fe200078e02ff */
[----:B------:R-:W1:Y:S01]  /*0cb0*/  LDG.E R7, desc[UR10][R16.64+0x4] ;  /* 0x0000040a10077981 */ /* 0x000e62000c1e1900 */
[----:B------:R-:W-:-:S03]  /*0cc0*/  IMAD.WIDE R26, R29, 0x4, R26 ;  /* 0x000000041d1a7825 */ /* 0x000fc600078e021a */
[----:B------:R-:W0:Y:S01]  /*0cd0*/  LDG.E R30, desc[UR10][R16.64] ;  /* 0x0000000a101e7981 */ /* 0x000e22000c1e1900 */
[----:B------:R-:W-:-:S03]  /*0ce0*/  IMAD.WIDE R24, R31, 0x4, R24 ;  /* 0x000000041f187825 */ /* 0x000fc600078e0218 */
[----:B------:R-:W2:Y:S04]  /*0cf0*/  LDG.E R31, desc[UR10][R16.64+0x8] ;  /* 0x0000080a101f7981 */ /* 0x000ea8000c1e1900 */
[----:B------:R-:W3:Y:S04]  /*0d00*/  LDG.E R37, desc[UR10][R24.64+0x4] ;  /* 0x0000040a18257981 */ /* 0x000ee8000c1e1900 */
[----:B------:R-:W5:Y:S01]  /*0d10*/  LDG.E R36, desc[UR10][R24.64] ;  /* 0x0000000a18247981 */ /* 0x000f62000c1e1900 */
[----:B------:R-:W-:-:S03]  /*0d20*/  IMAD.WIDE R22, R23, 0x4, R8 ;  /* 0x0000000417167825 */ /* 0x000fc600078e0208 */
[----:B------:R-:W5:Y:S01]  /*0d30*/  LDG.E R38, desc[UR10][R24.64+0x8] ;  /* 0x0000080a18267981 */ /* 0x000f62000c1e1900 */
[----:B------:R-:W-:-:S03]  /*0d40*/  IMAD.WIDE R28, R29, 0x4, R8 ;  /* 0x000000041d1c7825 */ /* 0x000fc600078e0208 */
[----:B------:R-:W5:Y:S04]  /*0d50*/  LDG.E R26, desc[UR10][R26.64] ;  /* 0x0000000a1a1a7981 */ /* 0x000f68000c1e1900 */
[----:B------:R5:W5:Y:S04]  /*0d60*/  LDG.E R33, desc[UR10][R22.64] ;  /* 0x0000000a16217981 */ /* 0x000b68000c1e1900 */
[----:B------:R-:W5:Y:S01]  /*0d70*/  LDG.E R28, desc[UR10][R28.64] ;  /* 0x0000000a1c1c7981 */ /* 0x000f62000c1e1900 */
[----:B------:R-:W-:Y:S01]  /*0d80*/  IADD3 R0, PT, PT, R0, 0x2, RZ ;  /* 0x0000000200007810 */ /* 0x000fe20007ffe0ff */
[----:B-1----:R-:W-:-:S04]  /*0d90*/  FMUL R8, R6, R7 ;  /* 0x0000000706087220 */ /* 0x002fc80000400000 */
[----:B0-----:R-:W-:-:S04]  /*0da0*/  FFMA R7, R5, R30, R8 ;  /* 0x0000001e05077223 */ /* 0x001fc80000000008 */
[----:B--2---:R-:W-:Y:S01]  /*0db0*/  FFMA R7, R4, R31, R7 ;  /* 0x0000001f04077223 */ /* 0x004fe20000000007 */
[----:B---3--:R-:W-:Y:S01]  /*0dc0*/  FMUL R20, R6, R37 ;  /* 0x0000002506147220 */ /* 0x008fe20000400000 */
[----:B----4-:R-:W-:Y:S03]  /*0dd0*/  F2F.F64.F32 R14, R32 ;  /* 0x00000020000e7310 */ /* 0x010fe60000201800 */
[----:B-----5:R-:W-:-:S05]  /*0de0*/  FFMA R23, R5, R36, R20 ;  /* 0x0000002405177223 */ /* 0x020fca0000000014 */
[----:B------:R-:W0:Y:S01]  /*0df0*/  F2F.F64.F32 R16, R7 ;  /* 0x0000000700107310 */ /* 0x000e220000201800 */
[----:B------:R-:W-:-:S07]  /*0e00*/  FFMA R23, R4, R38, R23 ;  /* 0x0000002604177223 */ /* 0x000fce0000000017 */
[----:B------:R-:W-:Y:S08]  /*0e10*/  F2F.F64.F32 R8, R26 ;  /* 0x0000001a00087310 */ /* 0x000ff00000201800 */
[----:B------:R-:W1:Y:S01]  /*0e20*/  F2F.F64.F32 R20, R33 ;  /* 0x0000002100147310 */ /* 0x000e620000201800 */
[----:B0-----:R-:W-:-:S07]  /*0e30*/  DFMA R14, R16, 3.3356409403495490551e-06, R14 ;  /* 0x3ecbfb3c100e782b */ /* 0x001fce000000000e */
[----:B------:R-:W0:Y:S01]  /*0e40*/  F2F.F64.F32 R22, R23 ;  /* 0x0000001700167310 */ /* 0x000e220000201800 */
[----:B------:R-:W-:-:S07]  /*0e50*/  DADD R14, R18, R14 ;  /* 0x00000000120e7229 */ /* 0x000fce000000000e */
[----:B------:R-:W2:Y:S01]  /*0e60*/  F2F.F64.F32 R16, R28 ;  /* 0x0000001c00107310 */ /* 0x000ea20000201800 */
[----:B-1----:R-:W-:Y:S02]  /*0e70*/  DADD R20, R34, R20 ;  /* 0x0000000022147229 */ /* 0x002fe40000000014 */
[----:B0-----:R-:W-:-:S06]  /*0e80*/  DFMA R8, R22, 3.3356409403495490551e-06, R8 ;  /* 0x3ecbfb3c1608782b */ /* 0x001fcc0000000008 */
[----:B--2---:R-:W-:Y:S02]  /*0e90*/  DADD R34, R20, R16 ;  /* 0x0000000014227229 */ /* 0x004fe40000000010 */
[----:B------:R-:W-:-:S11]  /*0ea0*/  DADD R18, R14, R8 ;  /* 0x000000000e127229 */ /* 0x000fd60000000008 */
.L_x_3:
[----:B------:R-:W-:Y:S05]  /*0eb0*/  BRA.U UP2, `(.L_x_0) ;  /* 0x0000000102607547 */ /* 0x000fea000b800000 */
[----:B------:R-:W3:Y:S08]  /*0ec0*/  LDC.64 R8, c[0x0][0x390] ;  /* 0x0000e400ff087b82 */ /* 0x000ef00000000a00 */
[----:B--2---:R-:W2:Y:S08]  /*0ed0*/  LDC.64 R14, c[0x0][0x3b0] ;  /* 0x0000ec00ff0e7b82 */ /* 0x004eb00000000a00 */
[----:B------:R-:W4:Y:S01]  /*0ee0*/  LDC.64 R16, c[0x0][0x3c0] ;  /* 0x0000f000ff107b82 */ /* 0x000f220000000a00 */
[----:B---3--:R-:W-:-:S07]  /*0ef0*/  IMAD.WIDE.U32 R8, R0, 0x4, R8 ;  /* 0x0000000400087825 */ /* 0x008fce00078e0008 */
[----:B------:R-:W3:Y:S01]  /*0f00*/  LDC.64 R22, c[0x0][0x3a8] ;  /* 0x0000ea00ff167b82 */ /* 0x000ee20000000a00 */
[----:B------:R-:W5:Y:S02]  /*0f10*/  LDG.E R9, desc[UR10][R8.64] ;  /* 0x0000000a08097981 */ /* 0x000f64000c1e1900 */
[----:B-----5:R-:W-:-:S04]  /*0f20*/  IMAD R7, R9, 0x3, RZ ;  /* 0x0000000309077824 */ /* 0x020fc800078e02ff */
[----:B--2---:R-:W-:-:S05]  /*0f30*/  IMAD.WIDE R14, R7, 0x4, R14 ;  /* 0x00000004070e7825 */ /* 0x004fca00078e020e */
[----:B------:R-:W1:Y:S01]  /*0f40*/  LDG.E R7, desc[UR10][R14.64+0x4] ;  /* 0x0000040a0e077981 */ /* 0x000e62000c1e1900 */
[----:B----4-:R-:W-:-:S03]  /*0f50*/  IMAD.WIDE R16, R9, 0x4, R16 ;  /* 0x0000000409107825 */ /* 0x010fc600078e0210 */
[----:B------:R-:W0:Y:S04]  /*0f60*/  LDG.E R0, desc[UR10][R14.64] ;  /* 0x0000000a0e007981 */ /* 0x000e28000c1e1900 */
[----:B------:R-:W2:Y:S01]  /*0f70*/  LDG.E R24, desc[UR10][R14.64+0x8] ;  /* 0x0000080a0e187981 */ /* 0x000ea2000c1e1900 */
[----:B---3--:R-:W-:-:S03]  /*0f80*/  IMAD.WIDE R22, R9, 0x4, R22 ;  /* 0x0000000409167825 */ /* 0x008fc600078e0216 */
[----:B------:R-:W3:Y:S04]  /*0f90*/  LDG.E R16, desc[UR10][R16.64] ;  /* 0x0000000a10107981 */ /* 0x000ee8000c1e1900 */
[----:B------:R-:W4:Y:S01]  /*0fa0*/  LDG.E R22, desc[UR10][R22.64] ;  /* 0x0000000a16167981 */ /* 0x000f22000c1e1900 */
[----:B-1----:R-:W-:-:S04]  /*0fb0*/  FMUL R8, R6, R7 ;  /* 0x0000000706087220 */ /* 0x002fc80000400000 */
[----:B0-----:R-:W-:-:S04]  /*0fc0*/  FFMA R7, R5, R0, R8 ;  /* 0x0000000005077223 */ /* 0x001fc80000000008 */
[----:B--2---:R-:W-:Y:S01]  /*0fd0*/  FFMA R7, R4, R24, R7 ;  /* 0x0000001804077223 */ /* 0x004fe20000000007 */
[----:B---3--:R-:W-:Y:S08]  /*0fe0*/  F2F.F64.F32 R20, R16 ;  /* 0x0000001000147310 */ /* 0x008ff00000201800 */
[----:B------:R-:W0:Y:S08]  /*0ff0*/  F2F.F64.F32 R8, R7 ;  /* 0x0000000700087310 */ /* 0x000e300000201800 */
[----:B----4-:R-:W1:Y:S01]  /*1000*/  F2F.F64.F32 R24, R22 ;  /* 0x0000001600187310 */ /* 0x010e620000201800 */
[----:B0-----:R-:W-:-:S02]  /*1010*/  DFMA R8, R8, 3.3356409403495490551e-06, R20 ;  /* 0x3ecbfb3c0808782b */ /* 0x001fc40000000014 */
[----:B-1----:R-:W-:-:S06]  /*1020*/  DADD R34, R34, R24 ;  /* 0x0000000022227229 */ /* 0x002fcc0000000018 */
[----:B------:R-:W-:-:S11]  /*1030*/  DADD R18, R18, R8 ;  /* 0x0000000012127229 */ /* 0x000fd60000000008 */
.L_x_0:
[----:B------:R-:W3:Y:S01]  /*1040*/  I2F.F64 R8, UR12 ;  /* 0x0000000c00087d12 */ /* 0x000ee20008201c00 */
[----:B--2---:R-:W-:Y:S01]  /*1050*/  IMAD.MOV.U32 R14, RZ, RZ, 0x1 ;  /* 0x00000001ff0e7424 */ /* 0x004fe200078e00ff */
[----:B------:R-:W-:-:S06]  /*1060*/  FSETP.GEU.AND P1, PT, |R35|, 6.5827683646048100446e-37, PT ;  /* 0x036000002300780b */ /* 0x000fcc0003f2e200 */
[----:B---3--:R-:W2:Y:S02]  /*1070*/  MUFU.RCP64H R15, R9 ;  /* 0x00000009000f7308 */ /* 0x008ea40000001800 */
[----:B--2---:R-:W-:-:S08]  /*1080*/  DFMA R16, -R8, R14, 1 ;  /* 0x3ff000000810742b */ /* 0x004fd0000000010e */
[----:B------:R-:W-:-:S08]  /*1090*/  DFMA R16, R16, R16, R16 ;  /* 0x000000101010722b */ /* 0x000fd00000000010 */
[----:B------:R-:W-:-:S08]  /*10a0*/  DFMA R16, R14, R16, R14 ;  /* 0x000000100e10722b */ /* 0x000fd0000000000e */
[----:B------:R-:W-:-:S08]  /*10b0*/  DFMA R14, -R8, R16, 1 ;  /* 0x3ff00000080e742b */ /* 0x000fd00000000110 */
[----:B------:R-:W-:-:S08]  /*10c0*/  DFMA R14, R16, R14, R16 ;  /* 0x0000000e100e722b */ /* 0x000fd00000000010 */
[----:B------:R-:W-:-:S08]  /*10d0*/  DMUL R16, R14, R34 ;  /* 0x000000220e107228 */ /* 0x000fd00000000000 */
[----:B------:R-:W-:-:S08]  /*10e0*/  DFMA R20, -R8, R16, R34 ;  /* 0x000000100814722b */ /* 0x000fd00000000122 */
[----:B------:R-:W-:-:S10]  /*10f0*/  DFMA R16, R14, R20, R16 ;  /* 0x000000140e10722b */ /* 0x000fd40000000010 */
[----:B------:R-:W-:-:S05]  /*1100*/  FFMA R0, RZ, R9, R17 ;  /* 0x00000009ff007223 */ /* 0x000fca0000000011 */
[----:B------:R-:W-:-:S13]  /*1110*/  FSETP.GT.AND P0, PT, |R0|, 1.469367938527859385e-39, PT ;  /* 0x001000000000780b */ /* 0x000fda0003f04200 */
[----:B------:R-:W-:Y:S05]  /*1120*/  @P0 BRA P1, `(.L_x_4) ;  /* 0x0000000000180947 */ /* 0x000fea0000800000 */
[----:B------:R-:W-:Y:S01]  /*1130*/  IMAD.MOV.U32 R30, RZ, RZ, R8 ;  /* 0x000000ffff1e7224 */ /* 0x000fe200078e0008 */
[----:B------:R-:W-:Y:S02]  /*1140*/  MOV R31, R9 ;  /* 0x00000009001f7202 */ /* 0x000fe40000000f00 */
[----:B------:R-:W-:-:S07]  /*1150*/  MOV R0, 0x1170 ;  /* 0x0000117000007802 */ /* 0x000fce0000000f00 */
[----:B01----:R-:W-:Y:S05]  /*1160*/  CALL.REL.NOINC `($__internal_0_$__cuda_sm20_div_rn_f64_full) ;  /* 0x00000038000c7944 */ /* 0x003fea0003c00000 */
[----:B------:R-:W-:Y:S02]  /*1170*/  IMAD.MOV.U32 R16, RZ, RZ, R38 ;  /* 0x000000ffff107224 */ /* 0x000fe400078e0026 */
[----:B------:R-:W-:-:S07]  /*1180*/  IMAD.MOV.U32 R17, RZ, RZ, R39 ;  /* 0x000000ffff117224 */ /* 0x000fce00078e0027 */
.L_x_4:
[----:B------:R-:W2:Y:S01]  /*1190*/  MUFU.RCP64H R15, R9 ;  /* 0x00000009000f7308 */ /* 0x000ea20000001800 */
[----:B------:R-:W-:Y:S01]  /*11a0*/  MOV R14, 0x1 ;  /* 0x00000001000e7802 */ /* 0x000fe20000000f00 */
[----:B------:R-:W-:Y:S01]  /*11b0*/  BSSY.RECONVERGENT B0, `(.L_x_5) ;  /* 0x0000015000007945 */ /* 0x000fe20003800200 */
[----:B------:R-:W-:-:S04]  /*11c0*/  FSETP.GEU.AND P1, PT, |R19|, 6.5827683646048100446e-37, PT ;  /* 0x036000001300780b */ /* 0x000fc80003f2e200 */
        /* <DEDUP_REMOVED lines=12> */
[----:B------:R-:W-:Y:S01]  /*1290*/  MOV R30, R8 ;  /* 0x00000008001e7202 */ /* 0x000fe20000000f00 */
[----:B------:R-:W-:Y:S01]  /*12a0*/  IMAD.MOV.U32 R35, RZ, RZ, R19 ;  /* 0x000000ffff237224 */ /* 0x000fe200078e0013 */
[----:B------:R-:W-:Y:S01]  /*12b0*/  MOV R0, 0x12e0 ;  /* 0x000012e000007802 */ /* 0x000fe20000000f00 */
[----:B------:R-:W-:-:S07]  /*12c0*/  IMAD.MOV.U32 R31, RZ, RZ, R9 ;  /* 0x000000ffff1f7224 */ /* 0x000fce00078e0009 */
[----:B01----:R-:W-:Y:S05]  /*12d0*/  CALL.REL.NOINC `($__internal_0_$__cuda_sm20_div_rn_f64_full) ;  /* 0x0000003400b07944 */ /* 0x003fea0003c00000 */
[----:B------:R-:W-:Y:S01]  /*12e0*/  IMAD.MOV.U32 R14, RZ, RZ, R38 ;  /* 0x000000ffff0e7224 */ /* 0x000fe200078e0026 */
[----:B------:R-:W-:-:S07]  /*12f0*/  MOV R15, R39 ;  /* 0x00000027000f7202 */ /* 0x000fce0000000f00 */
.L_x_6:
[----:B------:R-:W-:Y:S05]  /*1300*/  BSYNC.RECONVERGENT B0 ;  /* 0x0000000000007941 */ /* 0x000fea0003800200 */
.L_x_5:
[----:B------:R-:W-:Y:S02]  /*1310*/  IMAD.MOV.U32 R8, RZ, RZ, 0x0 ;  /* 0x00000000ff087424 */ /* 0x000fe400078e00ff */
[----:B------:R-:W-:Y:S01]  /*1320*/  IMAD.MOV.U32 R9, RZ, RZ, 0x7ff80000 ;  /* 0x7ff80000ff097424 */ /* 0x000fe200078e00ff */
[----:B------:R-:W-:Y:S06]  /*1330*/  BRA.U !UP0, `(.L_x_7) ;  /* 0x0000000d08347547 */ /* 0x000fec000b800000 */
[----:B------:R-:W2:Y:S01]  /*1340*/  LDCU UR6, c[0x0][0x398] ;  /* 0x00007300ff0677ac */ /* 0x000ea20008000800 */
[----:B------:R-:W-:Y:S02]  /*1350*/  CS2R R24, SRZ ;  /* 0x0000000000187805 */ /* 0x000fe4000001ff00 */
[----:B------:R-:W-:Y:S01]  /*1360*/  CS2R R18, SRZ ;  /* 0x0000000000127805 */ /* 0x000fe2000001ff00 */
[----:B------:R-:W-:Y:S01]  /*1370*/  UMOV UR4, URZ ;  /* 0x000000ff00047c82 */ /* 0x000fe20008000000 */
[----:B------:R-:W-:Y:S01]  /*1380*/  UMOV UR5, URZ ;  /* 0x000000ff00057c82 */ /* 0x000fe20008000000 */
[----:B--2---:R-:W-:-:S09]  /*1390*/  UISETP.NE.AND UP0, UPT, UR6, 0x1, UPT ;  /* 0x000000010600788c */ /* 0x004fd2000bf05270 */
[----:B------:R-:W-:Y:S05]  /*13a0*/  BRA.U !UP0, `(.L_x_8) ;  /* 0x0000000508c87547 */ /* 0x000fea000b800000 */
[----:B------:R-:W2:Y:S01]  /*13b0*/  LDCU.64 UR8, c[0x0][0x390] ;  /* 0x00007200ff0877ac */ /* 0x000ea20008000a00 */
[----:B------:R-:W-:Y:S01]  /*13c0*/  CS2R R24, SRZ ;  /* 0x0000000000187805 */ /* 0x000fe2000001ff00 */
[----:B------:R-:W-:-:S04]  /*13d0*/  ULOP3.LUT UR4, UR6, 0x7ffffffe, URZ, 0xc0, !UPT ;  /* 0x7ffffffe06047892 */ /* 0x000fc8000f8ec0ff */
[----:B------:R-:W-:Y:S02]  /*13e0*/  UIADD3 UR4, UPT, UPT, -UR4, URZ, URZ ;  /* 0x000000ff04047290 */ /* 0x000fe4000fffe1ff */
[----:B--2---:R-:W-:-:S04]  /*13f0*/  UIADD3 UR5, UP0, UPT, UR8, 0x4, URZ ;  /* 0x0000000408057890 */ /* 0x004fc8000ff1e0ff */
[----:B------:R-:W-:Y:S02]  /*1400*/  UIADD3.X UR6, UPT, UPT, URZ, UR9, URZ, UP0, !UPT ;  /* 0x00000009ff067290 */ /* 0x000fe400087fe4ff */
[----:B------:R-:W-:-:S04]  /*1410*/  MOV R22, UR5 ;  /* 0x0000000500167c02 */ /* 0x000fc80008000f00 */
[----:B------:R-:W-:-:S07]  /*1420*/  IMAD.U32 R23, RZ, RZ, UR6 ;  /* 0x00000006ff177e24 */ /* 0x000fce000f8e00ff */
.L_x_16:
[----:B------:R-:W2:Y:S01]  /*1430*/  LDG.E R7, desc[UR10][R22.64+-0x4] ;  /* 0xfffffc0a16077981 */ /* 0x000ea2000c1e1900 */
[----:B------:R-:W3:Y:S08]  /*1440*/  LDC.64 R26, c[0x0][0x3b0] ;  /* 0x0000ec00ff1a7b82 */ /* 0x000ef00000000a00 */
[----:B------:R-:W4:Y:S08]  /*1450*/  LDC.64 R30, c[0x0][0x3c0] ;  /* 0x0000f000ff1e7b82 */ /* 0x000f300000000a00 */
[----:B------:R-:W5:Y:S01]  /*1460*/  LDC.64 R8, c[0x0][0x3a8] ;  /* 0x0000ea00ff087b82 */ /* 0x000f620000000a00 */
[----:B--2---:R-:W-:-:S04]  /*1470*/  IMAD R21, R7, 0x3, RZ ;  /* 0x0000000307157824 */ /* 0x004fc800078e02ff */
[----:B---3--:R-:W-:-:S05]  /*1480*/  IMAD.WIDE R26, R21, 0x4, R26 ;  /* 0x00000004151a7825 */ /* 0x008fca00078e021a */
[----:B------:R-:W1:Y:S01]  /*1490*/  LDG.E R21, desc[UR10][R26.64+0x4] ;  /* 0x0000040a1a157981 */ /* 0x000e62000c1e1900 */
[----:B----4-:R-:W-:-:S03]  /*14a0*/  IMAD.WIDE R30, R7, 0x4, R30 ;  /* 0x00000004071e7825 */ /* 0x010fc600078e021e */
[----:B------:R-:W0:Y:S01]  /*14b0*/  LDG.E R0, desc[UR10][R26.64] ;  /* 0x0000000a1a007981 */ /* 0x000e22000c1e1900 */
[----:B-----5:R-:W-:-:S03]  /*14c0*/  IMAD.WIDE R8, R7, 0x4, R8 ;  /* 0x0000000407087825 */ /* 0x020fc600078e0208 */
[----:B------:R-:W2:Y:S04]  /*14d0*/  LDG.E R28, desc[UR10][R26.64+0x8] ;  /* 0x0000080a1a1c7981 */ /* 0x000ea8000c1e1900 */
[----:B------:R-:W3:Y:S04]  /*14e0*/  LDG.E R30, desc[UR10][R30.64] ;  /* 0x0000000a1e1e7981 */ /* 0x000ee8000c1e1900 */
[----:B------:R-:W4:Y:S01]  /*14f0*/  LDG.E R8, desc[UR10][R8.64] ;  /* 0x0000000a08087981 */ /* 0x000f22000c1e1900 */
[----:B------:R-:W-:Y:S01]  /*1500*/  BSSY.RECONVERGENT B0, `(.L_x_9) ;  /* 0x0000011000007945 */ /* 0x000fe20003800200 */
[----:B------:R-:W-:-:S04]  /*1510*/  UIADD3 UR4, UPT, UPT, UR4, 0x2, URZ ;  /* 0x0000000204047890 */ /* 0x000fc8000fffe0ff */
[----:B------:R-:W-:Y:S01]  /*1520*/  UISETP.NE.AND UP0, UPT, UR4, URZ, UPT ;  /* 0x000000ff0400728c */ /* 0x000fe2000bf05270 */
[----:B-1----:R-:W-:-:S04]  /*1530*/  FMUL R20, R6, R21 ;  /* 0x0000001506147220 */ /* 0x002fc80000400000 */
[----:B0-----:R-:W-:Y:S01]  /*1540*/  FFMA R7, R5, R0, R20 ;  /* 0x0000000005077223 */ /* 0x001fe20000000014 */
[----:B------:R-:W-:-:S03]  /*1550*/  MOV R0, 0x1610 ;  /* 0x0000161000007802 */ /* 0x000fc60000000f00 */
[----:B--2---:R-:W-:Y:S01]  /*1560*/  FFMA R7, R4, R28, R7 ;  /* 0x0000001c04077223 */ /* 0x004fe20000000007 */
[----:B---3--:R-:W-:Y:S08]  /*1570*/  F2F.F64.F32 R32, R30 ;  /* 0x0000001e00207310 */ /* 0x008ff00000201800 */
[----:B------:R-:W0:Y:S08]  /*1580*/  F2F.F64.F32 R28, R7 ;  /* 0x00000007001c7310 */ /* 0x000e300000201800 */
[----:B----4-:R-:W1:Y:S01]  /*1590*/  F2F.F64.F32 R20, R8 ;  /* 0x0000000800147310 */ /* 0x010e620000201800 */
[----:B0-----:R-:W-:-:S02]  /*15a0*/  DFMA R28, R28, 3.3356409403495490551e-06, R32 ;  /* 0x3ecbfb3c1c1c782b */ /* 0x001fc40000000020 */
[----:B-1----:R-:W-:-:S06]  /*15b0*/  DADD R20, R20, -R16 ;  /* 0x0000000014147229 */ /* 0x002fcc0000000810 */
[----:B------:R-:W-:Y:S02]  /*15c0*/  DADD R28, R28, -R14 ;  /* 0x000000001c1c7229 */ /* 0x000fe4000000080e */
[----:B------:R-:W-:-:S06]  /*15d0*/  DADD R36, -RZ, |R20| ;  /* 0x00000000ff247229 */ /* 0x000fcc0000000514 */
[----:B------:R-:W-:-:S04]  /*15e0*/  DFMA R18, R20, R28, R18 ;  /* 0x0000001c1412722b */ /* 0x000fc80000000012 */
[----:B------:R-:W-:-:S07]  /*15f0*/  IMAD.MOV.U32 R47, RZ, RZ, R37 ;  /* 0x000000ffff2f7224 */ /* 0x000fce00078e0025 */
[----:B------:R-:W-:Y:S05]  /*1600*/  CALL.REL.NOINC `($_Z15complete_searchffffPiiffPfS0_fS0_S0_ifS0_$__internal_accurate_pow) ;  /* 0x0000003c00f47944 */ /* 0x000fea0003c00000 */
[----:B------:R-:W-:Y:S05]  /*1610*/  BSYNC.RECONVERGENT B0 ;  /* 0x0000000000007941 */ /* 0x000fea0003800200 */
.L_x_9:
[----:B------:R-:W2:Y:S01]  /*1620*/  LDG.E R7, desc[UR10][R22.64] ;  /* 0x0000000a16077981 */ /* 0x000ea2000c1e1900 */
[----:B------:R-:W0:Y:S08]  /*1630*/  LDC.64 R30, c[0x0][0x3b0] ;  /* 0x0000ec00ff1e7b82 */ /* 0x000e300000000a00 */
[----:B------:R-:W1:Y:S08]  /*1640*/  LDC.64 R36, c[0x0][0x3c0] ;  /* 0x0000f000ff247b82 */ /* 0x000e700000000a00 */
[----:B------:R-:W3:Y:S01]  /*1650*/  LDC.64 R26, c[0x0][0x3a8] ;  /* 0x0000ea00ff1a7b82 */ /* 0x000ee20000000a00 */
[----:B--2---:R-:W-:-:S04]  /*1660*/  IMAD R9, R7, 0x3, RZ ;  /* 0x0000000307097824 */ /* 0x004fc800078e02ff */
[----:B0-----:R-:W-:-:S05]  /*1670*/  IMAD.WIDE R30, R9, 0x4, R30 ;  /* 0x00000004091e7825 */ /* 0x001fca00078e021e */
[----:B------:R-:W2:Y:S01]  /*1680*/  LDG.E R9, desc[UR10][R30.64+0x4] ;  /* 0x0000040a1e097981 */ /* 0x000ea2000c1e1900 */
[----:B-1----:R-:W-:-:S03]  /*1690*/  IMAD.WIDE R36, R7, 0x4, R36 ;  /* 0x0000000407247825 */ /* 0x002fc600078e0224 */
[----:B------:R-:W4:Y:S01]  /*16a0*/  LDG.E R0, desc[UR10][R30.64] ;  /* 0x0000000a1e007981 */ /* 0x000f22000c1e1900 */
[----:B---3--:R-:W-:-:S03]  /*16b0*/  IMAD.WIDE R26, R7, 0x4, R26 ;  /* 0x00000004071a7825 */ /* 0x008fc600078e021a */
[----:B------:R-:W3:Y:S04]  /*16c0*/  LDG.E R28, desc[UR10][R30.64+0x8] ;  /* 0x0000080a1e1c7981 */ /* 0x000ee8000c1e1900 */
[----:B------:R-:W5:Y:S04]  /*16d0*/  LDG.E R36, desc[UR10][R36.64] ;  /* 0x0000000a24247981 */ /* 0x000f68000c1e1900 */
[----:B------:R-:W5:Y:S01]  /*16e0*/  LDG.E R26, desc[UR10][R26.64] ;  /* 0x0000000a1a1a7981 */ /* 0x000f62000c1e1900 */
[C---:B------:R-:W-:Y:S01]  /*16f0*/  DSETP.NEU.AND P0, PT, R20.reuse, RZ, PT ;  /* 0x000000ff1400722a */ /* 0x040fe20003f0d000 */
[----:B------:R-:W-:Y:S01]  /*1700*/  BSSY.RECONVERGENT B0, `(.L_x_10) ;  /* 0x0000016000007945 */ /* 0x000fe20003800200 */
[----:B------:R-:W-:-:S04]  /*1710*/  DSETP.NEU.AND P2, PT, R20, 1, PT ;  /* 0x3ff000001400742a */ /* 0x000fc80003f4d000 */
[----:B------:R-:W-:Y:S02]  /*1720*/  FSEL R34, R34, RZ, P0 ;  /* 0x000000ff22227208 */ /* 0x000fe40000000000 */
[----:B------:R-:W-:Y:S01]  /*1730*/  FSEL R35, R35, RZ, P0 ;  /* 0x000000ff23237208 */ /* 0x000fe20000000000 */
[----:B--2---:R-:W-:-:S04]  /*1740*/  FMUL R8, R6, R9 ;  /* 0x0000000906087220 */ /* 0x004fc80000400000 */
[----:B----4-:R-:W-:Y:S01]  /*1750*/  FFMA R7, R5, R0, R8 ;  /* 0x0000000005077223 */ /* 0x010fe20000000008 */
[----:B------:R-:W-:-:S03]  /*1760*/  DADD R8, R20, 2 ;  /* 0x4000000014087429 */ /* 0x000fc60000000000 */
[----:B---3--:R-:W-:Y:S01]  /*1770*/  FFMA R7, R4, R28, R7 ;  /* 0x0000001c04077223 */ /* 0x008fe20000000007 */
[----:B-----5:R-:W-:Y:S06]  /*1780*/  F2F.F64.F32 R38, R36 ;  /* 0x0000002400267310 */ /* 0x020fec0000201800 */
[----:B------:R-:W-:Y:S02]  /*1790*/  LOP3.LUT R8, R9, 0x7ff00000, RZ, 0xc0, !PT ;  /* 0x7ff0000009087812 */ /* 0x000fe400078ec0ff */
[----:B------:R-:W0:Y:S02]  /*17a0*/  F2F.F64.F32 R32, R7 ;  /* 0x0000000700207310 */ /* 0x000e240000201800 */
[----:B------:R-:W-:-:S06]  /*17b0*/  ISETP.NE.AND P1, PT, R8, 0x7ff00000, PT ;  /* 0x7ff000000800780c */ /* 0x000fcc0003f25270 */
[----:B------:R-:W1:Y:S01]  /*17c0*/  F2F.F64.F32 R28, R26 ;  /* 0x0000001a001c7310 */ /* 0x000e620000201800 */
[----:B0-----:R-:W-:Y:S02]  /*17d0*/  DFMA R32, R32, 3.3356409403495490551e-06, R38 ;  /* 0x3ecbfb3c2020782b */ /* 0x001fe40000000026 */
[----:B-1----:R-:W-:-:S04]  /*17e0*/  DADD R8, R28, -R16 ;  /* 0x000000001c087229 */ /* 0x002fc80000000810 */
[----:B------:R-:W-:Y:S07]  /*17f0*/  @P1 BRA `(.L_x_11) ;  /* 0x0000000000181947 */ /* 0x000fee0003800000 */
[----:B------:R-:W-:-:S14]  /*1800*/  DSETP.NAN.AND P0, PT, R20, R20, PT ;  /* 0x000000141400722a */ /* 0x000fdc0003f08000 */
[----:B------:R-:W-:Y:S01]  /*1810*/  @P0 DADD R34, R20, 2 ;  /* 0x4000000014220429 */ /* 0x000fe20000000000 */
[----:B------:R-:W-:Y:S10]  /*1820*/  @P0 BRA `(.L_x_11) ;  /* 0x00000000000c0947 */ /* 0x000ff40003800000 */
[----:B------:R-:W-:-:S14]  /*1830*/  DSETP.NEU.AND P0, PT, |R20|, +INF , PT ;  /* 0x7ff000001400742a */ /* 0x000fdc0003f0d200 */
[----:B------:R-:W-:Y:S01]  /*1840*/  @!P0 MOV R34, 0x0 ;  /* 0x0000000000228802 */ /* 0x000fe20000000f00 */
[----:B------:R-:W-:-:S07]  /*1850*/  @!P0 IMAD.MOV.U32 R35, RZ, RZ, 0x7ff00000 ;  /* 0x7ff00000ff238424 */ /* 0x000fce00078e00ff */
.L_x_11:
[----:B------:R-:W-:Y:S05]  /*1860*/  BSYNC.RECONVERGENT B0 ;  /* 0x0000000000007941 */ /* 0x000fea0003800200 */
.L_x_10:
[----:B------:R-:W-:Y:S01]  /*1870*/  DADD R32, R32, -R14 ;  /* 0x0000000020207229 */ /* 0x000fe2000000080e */
[----:B------:R-:W-:Y:S01]  /*1880*/  FSEL R20, R34, RZ, P2 ;  /* 0x000000ff22147208 */ /* 0x000fe20001000000 */
[----:B------:R-:W-:Y:S01]  /*1890*/  DADD R36, -RZ, |R8| ;  /* 0x00000000ff247229 */ /* 0x000fe20000000508 */
[----:B------:R-:W-:Y:S01]  /*18a0*/  FSEL R21, R35, 1.875, P2 ;  /* 0x3ff0000023157808 */ /* 0x000fe20001000000 */
[----:B------:R-:W-:Y:S01]  /*18b0*/  BSSY.RECONVERGENT B0, `(.L_x_12) ;  /* 0x0000006000007945 */ /* 0x000fe20003800200 */
[----:B------:R-:W-:-:S03]  /*18c0*/  MOV R0, 0x1910 ;  /* 0x0000191000007802 */ /* 0x000fc60000000f00 */
[----:B------:R-:W-:Y:S02]  /*18d0*/  DFMA R18, R8, R32, R18 ;  /* 0x000000200812722b */ /* 0x000fe40000000012 */
[----:B------:R-:W-:Y:S02]  /*18e0*/  DADD R24, R24, R20 ;  /* 0x0000000018187229 */ /* 0x000fe40000000014 */
[----:B------:R-:W-:-:S09]  /*18f0*/  IMAD.MOV.U32 R47, RZ, RZ, R37 ;  /* 0x000000ffff2f7224 */ /* 0x000fd200078e0025 */
[----:B------:R-:W-:Y:S05]  /*1900*/  CALL.REL.NOINC `($_Z15complete_searchffffPiiffPfS0_fS0_S0_ifS0_$__internal_accurate_pow) ;  /* 0x0000003c00347944 */ /* 0x000fea0003c00000 */
[----:B------:R-:W-:Y:S05]  /*1910*/  BSYNC.RECONVERGENT B0 ;  /* 0x0000000000007941 */ /* 0x000fea0003800200 */
.L_x_12:
[C---:B------:R-:W-:Y:S01]  /*1920*/  DADD R20, R8.reuse, 2 ;  /* 0x4000000008147429 */ /* 0x040fe20000000000 */
[----:B------:R-:W-:Y:S01]  /*1930*/  BSSY.RECONVERGENT B0, `(.L_x_13) ;  /* 0x000000f000007945 */ /* 0x000fe20003800200 */
[----:B------:R-:W-:-:S06]  /*1940*/  DSETP.NEU.AND P0, PT, R8, RZ, PT ;  /* 0x000000ff0800722a */ /* 0x000fcc0003f0d000 */
[----:B------:R-:W-:Y:S02]  /*1950*/  FSEL R34, R34, RZ, P0 ;  /* 0x000000ff22227208 */ /* 0x000fe40000000000 */
[----:B------:R-:W-:Y:S02]  /*1960*/  LOP3.LUT R20, R21, 0x7ff00000, RZ, 0xc0, !PT ;  /* 0x7ff0000015147812 */ /* 0x000fe400078ec0ff */
[----:B------:R-:W-:Y:S02]  /*1970*/  FSEL R35, R35, RZ, P0 ;  /* 0x000000ff23237208 */ /* 0x000fe40000000000 */
[----:B------:R-:W-:-:S13]  /*1980*/  ISETP.NE.AND P1, PT, R20, 0x7ff00000, PT ;  /* 0x7ff000001400780c */ /* 0x000fda0003f25270 */
[----:B------:R-:W-:Y:S05]  /*1990*/  @P1 BRA `(.L_x_14) ;  /* 0x0000000000201947 */ /* 0x000fea0003800000 */
[----:B------:R-:W-:-:S14]  /*19a0*/  DSETP.NAN.AND P0, PT, R8, R8, PT ;  /* 0x000000080800722a */ /* 0x000fdc0003f08000 */
[----:B------:R-:W-:Y:S05]  /*19b0*/  @P0 BRA `(.L_x_15) ;  /* 0x0000000000140947 */ /* 0x000fea0003800000 */
[----:B------:R-:W-:-:S14]  /*19c0*/  DSETP.NEU.AND P0, PT, |R8|, +INF , PT ;  /* 0x7ff000000800742a */ /* 0x000fdc0003f0d200 */
[----:B------:R-:W-:Y:S05]  /*19d0*/  @P0 BRA `(.L_x_14) ;  /* 0x0000000000100947 */ /* 0x000fea0003800000 */
[----:B------:R-:W-:Y:S01]  /*19e0*/  MOV R34, 0x0 ;  /* 0x0000000000227802 */ /* 0x000fe20000000f00 */
[----:B------:R-:W-:Y:S01]  /*19f0*/  IMAD.MOV.U32 R35, RZ, RZ, 0x7ff00000 ;  /* 0x7ff00000ff237424 */ /* 0x000fe200078e00ff */
[----:B------:R-:W-:Y:S06]  /*1a00*/  BRA `(.L_x_14) ;  /* 0x0000000000047947 */ /* 0x000fec0003800000 */
.L_x_15:
[----:B------:R-:W-:-:S11]  /*1a10*/  DADD R34, R8, 2 ;  /* 0x4000000008227429 */ /* 0x000fd60000000000 */
.L_x_14:
[----:B------:R-:W-:Y:S05]  /*1a20*/  BSYNC.RECONVERGENT B0 ;  /* 0x0000000000007941 */ /* 0x000fea0003800200 */
.L_x_13:
[----:B------:R-:W-:-:S06]  /*1a30*/  DSETP.NEU.AND P0, PT, R8, 1, PT ;  /* 0x3ff000000800742a */ /* 0x000fcc0003f0d000 */
[----:B------:R-:W-:Y:S02]  /*1a40*/  FSEL R8, R34, RZ, P0 ;  /* 0x000000ff22087208 */ /* 0x000fe40000000000 */
[----:B------:R-:W-:Y:S02]  /*1a50*/  FSEL R9, R35, 1.875, P0 ;  /* 0x3ff0000023097808 */ /* 0x000fe40000000000 */
[----:B------:R-:W-:-:S04]  /*1a60*/  IADD3 R22, P0, PT, R22, 0x8, RZ ;  /* 0x0000000816167810 */ /* 0x000fc80007f1e0ff */
[----:B------:R-:W-:Y:S01]  /*1a70*/  DADD R24, R24, R8 ;  /* 0x0000000018187229 */ /* 0x000fe20000000008 */
[----:B------:R-:W-:Y:S01]  /*1a80*/  IMAD.X R23, RZ, RZ, R23, P0 ;  /* 0x000000ffff177224 */ /* 0x000fe200000e0617 */
[----:B------:R-:W-:Y:S09]  /*1a90*/  BRA.U UP0, `(.L_x_16) ;  /* 0xfffffff900647547 */ /* 0x000ff2000b83ffff */
[----:B------:R-:W0:Y:S01]  /*1aa0*/  LDCU UR6, c[0x0][0x398] ;  /* 0x00007300ff0677ac */ /* 0x000e220008000800 */
[----:B------:R-:W-:Y:S01]  /*1ab0*/  UMOV UR5, URZ ;  /* 0x000000ff00057c82 */ /* 0x000fe20008000000 */
[----:B0-----:R-:W-:-:S12]  /*1ac0*/  ULOP3.LUT UR4, UR6, 0x7ffffffe, URZ, 0xc0, !UPT ;  /* 0x7ffffffe06047892 */ /* 0x001fd8000f8ec0ff */
.L_x_8:
[----:B------:R-:W-:-:S04]  /*1ad0*/  ULOP3.LUT UR6, UR6, 0x1, URZ, 0xc0, !UPT ;  /* 0x0000000106067892 */ /* 0x000fc8000f8ec0ff */
[----:B------:R-:W-:-:S09]  /*1ae0*/  UISETP.NE.U32.AND UP0, UPT, UR6, 0x1, UPT ;  /* 0x000000010600788c */ /* 0x000fd2000bf05070 */
[----:B------:R-:W-:Y:S05]  /*1af0*/  BRA.U UP0, `(.L_x_17) ;  /* 0x0000000100dc7547 */ /* 0x000fea000b800000 */
[----:B------:R-:W2:Y:S01]  /*1b00*/  LDCU.64 UR6, c[0x0][0x390] ;  /* 0x00007200ff0677ac */ /* 0x000ea20008000a00 */
[----:B------:R-:W3:Y:S08]  /*1b10*/  LDC.64 R22, c[0x0][0x3b0] ;  /* 0x0000ec00ff167b82 */ /* 0x000ef00000000a00 */
[----:B------:R-:W4:Y:S08]  /*1b20*/  LDC.64 R28, c[0x0][0x3c0] ;  /* 0x0000f000ff1c7b82 */ /* 0x000f300000000a00 */
[----:B------:R-:W5:Y:S01]  /*1b30*/  LDC.64 R20, c[0x0][0x3a8] ;  /* 0x0000ea00ff147b82 */ /* 0x000f620000000a00 */
[----:B--2---:R-:W-:-:S04]  /*1b40*/  ULEA UR6, UP0, UR4, UR6, 0x2 ;  /* 0x0000000604067291 */ /* 0x004fc8000f8010ff */
[----:B------:R-:W-:Y:S02]  /*1b50*/  ULEA.HI.X UR4, UR4, UR7, UR5, 0x2, UP0 ;  /* 0x0000000704047291 */ /* 0x000fe400080f1405 */
[----:B------:R-:W-:-:S04]  /*1b60*/  MOV R8, UR6 ;  /* 0x0000000600087c02 */ /* 0x000fc80008000f00 */
[----:B------:R-:W-:-:S06]  /*1b70*/  IMAD.U32 R9, RZ, RZ, UR4 ;  /* 0x00000004ff097e24 */ /* 0x000fcc000f8e00ff */
[----:B------:R-:W2:Y:S02]  /*1b80*/  LDG.E R9, desc[UR10][R8.64] ;  /* 0x0000000a08097981 */ /* 0x000ea4000c1e1900 */
        /* <DEDUP_REMOVED lines=25> */
.L_x_18:
        /* <DEDUP_REMOVED lines=15> */
.L_x_21:
[----:B------:R-:W-:-:S11]  /*1e10*/  DADD R34, R8, 2 ;  /* 0x4000000008227429 */ /* 0x000fd60000000000 */
.L_x_20:
[----:B------:R-:W-:Y:S05]  /*1e20*/  BSYNC.RECONVERGENT B0 ;  /* 0x0000000000007941 */ /* 0x000fea0003800200 */
.L_x_19:
[----:B------:R-:W-:-:S06]  /*1e30*/  DSETP.NEU.AND P0, PT, R8, 1, PT ;  /* 0x3ff000000800742a */ /* 0x000fcc0003f0d000 */
[----:B------:R-:W-:Y:S02]  /*1e40*/  FSEL R8, R34, RZ, P0 ;  /* 0x000000ff22087208 */ /* 0x000fe40000000000 */
[----:B------:R-:W-:-:S06]  /*1e50*/  FSEL R9, R35, 1.875, P0 ;  /* 0x3ff0000023097808 */ /* 0x000fcc0000000000 */
[----:B------:R-:W-:-:S11]  /*1e60*/  DADD R24, R24, R8 ;  /* 0x0000000018187229 */ /* 0x000fd60000000008 */
.L_x_17:
[----:B------:R-:W2:Y:S01]  /*1e70*/  MUFU.RCP64H R9, R25 ;  /* 0x0000001900097308 */ /* 0x000ea20000001800 */
[----:B------:R-:W-:Y:S01]  /*1e80*/  IMAD.MOV.U32 R8, RZ, RZ, 0x1 ;  /* 0x00000001ff087424 */ /* 0x000fe200078e00ff */
[----:B------:R-:W-:Y:S01]  /*1e90*/  FSETP.GEU.AND P1, PT, |R19|, 6.5827683646048100446e-37, PT ;  /* 0x036000001300780b */ /* 0x000fe20003f2e200 */
[----:B------:R-:W-:Y:S04]  /*1ea0*/  BSSY.RECONVERGENT B0, `(.L_x_22) ;  /* 0x0000014000007945 */ /* 0x000fe80003800200 */
[----:B--2---:R-:W-:-:S08]  /*1eb0*/  DFMA R20, R8, -R24, 1 ;  /* 0x3ff000000814742b */ /* 0x004fd00000000818 */
[----:B------:R-:W-:-:S08]  /*1ec0*/  DFMA R20, R20, R20, R20 ;  /* 0x000000141414722b */ /* 0x000fd00000000014 */
[----:B------:R-:W-:-:S08]  /*1ed0*/  DFMA R20, R8, R20, R8 ;  /* 0x000000140814722b */ /* 0x000fd00000000008 */
[----:B------:R-:W-:-:S08]  /*1ee0*/  DFMA R8, R20, -R24, 1 ;  /* 0x3ff000001408742b */ /* 0x000fd00000000818 */
[----:B------:R-:W-:-:S08]  /*1ef0*/  DFMA R8, R20, R8, R20 ;  /* 0x000000081408722b */ /* 0x000fd00000000014 */
[----:B------:R-:W-:-:S08]  /*1f00*/  DMUL R20, R8, R18 ;  /* 0x0000001208147228 */ /* 0x000fd00000000000 */
[----:B------:R-:W-:-:S08]  /*1f10*/  DFMA R22, R20, -R24, R18 ;  /* 0x800000181416722b */ /* 0x000fd00000000012 */
[----:B------:R-:W-:-:S10]  /*1f20*/  DFMA R20, R8, R22, R20 ;  /* 0x000000160814722b */ /* 0x000fd40000000014 */
[----:B------:R-:W-:-:S05]  /*1f30*/  FFMA R0, RZ, R25, R21 ;  /* 0x00000019ff007223 */ /* 0x000fca0000000015 */
[----:B------:R-:W-:-:S13]  /*1f40*/  FSETP.GT.AND P0, PT, |R0|, 1.469367938527859385e-39, PT ;  /* 0x001000000000780b */ /* 0x000fda0003f04200 */
[----:B------:R-:W-:Y:S05]  /*1f50*/  @P0 BRA P1, `(.L_x_23) ;  /* 0x0000000000200947 */ /* 0x000fea0000800000 */
[----:B------:R-:W-:Y:S01]  /*1f60*/  MOV R34, R18 ;  /* 0x0000001200227202 */ /* 0x000fe20000000f00 */
[----:B------:R-:W-:Y:S01]  /*1f70*/  IMAD.MOV.U32 R35, RZ, RZ, R19 ;  /* 0x000000ffff237224 */ /* 0x000fe200078e0013 */
[----:B------:R-:W-:Y:S01]  /*1f80*/  MOV R31, R25 ;  /* 0x00000019001f7202 */ /* 0x000fe20000000f00 */
[----:B------:R-:W-:Y:S01]  /*1f90*/  IMAD.MOV.U32 R30, RZ, RZ, R24 ;  /* 0x000000ffff1e7224 */ /* 0x000fe200078e0018 */
[----:B------:R-:W-:-:S07]  /*1fa0*/  MOV R0, 0x1fc0 ;  /* 0x00001fc000007802 */ /* 0x000fce0000000f00 */
[----:B01----:R-:W-:Y:S05]  /*1fb0*/  CALL.REL.NOINC `($__internal_0_$__cuda_sm20_div_rn_f64_full) ;  /* 0x0000002800787944 */ /* 0x003fea0003c00000 */
[----:B------:R-:W-:Y:S02]  /*1fc0*/  IMAD.MOV.U32 R20, RZ, RZ, R38 ;  /* 0x000000ffff147224 */ /* 0x000fe400078e0026 */
[----:B------:R-:W-:-:S07]  /*1fd0*/  IMAD.MOV.U32 R21, RZ, RZ, R39 ;  /* 0x000000ffff157224 */ /* 0x000fce00078e0027 */
.L_x_23:
[----:B------:R-:W-:Y:S05]  /*1fe0*/  BSYNC.RECONVERGENT B0 ;  /* 0x0000000000007941 */ /* 0x000fea0003800200 */
.L_x_22:
[----:B------:R-:W2:Y:S08]  /*1ff0*/  F2F.F32.F64 R8, R20 ;  /* 0x0000001400087310 */ /* 0x000eb00000301000 */
[----:B--2---:R-:W2:Y:S02]  /*2000*/  F2F.F64.F32 R8, R8 ;  /* 0x0000000800087310 */ /* 0x004ea40000201800 */
.L_x_7:
[----:B------:R-:W3:Y:S01]  /*2010*/  LDCU UR4, c[0x0][0x38c] ;  /* 0x00007180ff0477ac */ /* 0x000ee20008000800 */
[----:B--2---:R-:W-:Y:S01]  /*2020*/  DFMA R28, R8, -R16, R14 ;  /* 0x80000010081c722b */ /* 0x004fe2000000000e */
[----:B------:R-:W-:-:S09]  /*2030*/  CS2R R34, SRZ ;  /* 0x0000000000227805 */ /* 0x000fd2000001ff00 */
[----:B------:R2:W4:Y:S01]  /*2040*/  F2F.F32.F64 R28, R28 ;  /* 0x0000001c001c7310 */ /* 0x0005220000301000 */
[----:B---3--:R-:W-:-:S13]  /*2050*/  FSETP.LT.AND P0, PT, RZ, UR4, PT ;  /* 0x00000004ff007c0b */ /* 0x008fda000bf01000 */
[----:B--2-4-:R-:W-:Y:S05]  /*2060*/  @!P0 BRA `(.L_x_24) ;  /* 0x0000000000d48947 */ /* 0x014fea0003800000 */
[----:B------:R-:W2:Y:S01]  /*2070*/  LDCU UR4, c[0x0][0x388] ;  /* 0x00007100ff0477ac */ /* 0x000ea20008000800 */
[----:B------:R-:W-:Y:S01]  /*2080*/  F2F.F64.F32 R16, R28 ;  /* 0x0000001c00107310 */ /* 0x000fe20000201800 */
[----:B------:R-:W-:Y:S02]  /*2090*/  MOV R0, RZ ;  /* 0x000000ff00007202 */ /* 0x000fe40000000f00 */
[----:B------:R-:W-:-:S05]  /*20a0*/  CS2R R34, SRZ ;  /* 0x0000000000227805 */ /* 0x000fca000001ff00 */
[----:B--2---:R-:W2:Y:S02]  /*20b0*/  F2F.F64.F32 R14, UR4 ;  /* 0x00000004000e7d10 */ /* 0x004ea40008201800 */
[----:B--2---:R-:W-:-:S11]  /*20c0*/  DMUL R18, R14, 0.5 ;  /* 0x3fe000000e127828 */ /* 0x004fd60000000000 */
.L_x_32:
[----:B------:R-:W2:Y:S01]  /*20d0*/  LDC.64 R24, c[0x0][0x3b0] ;  /* 0x0000ec00ff187b82 */ /* 0x000ea20000000a00 */
[----:B------:R-:W-:Y:S01]  /*20e0*/  IMAD R7, R0, 0x3, RZ ;  /* 0x0000000300077824 */ /* 0x000fe200078e02ff */
[----:B------:R-:W3:Y:S06]  /*20f0*/  LDCU UR4, c[0x0][0x38c] ;  /* 0x00007180ff0477ac */ /* 0x000eec0008000800 */
[----:B------:R-:W4:Y:S08]  /*2100*/  LDC.64 R20, c[0x0][0x3a8] ;  /* 0x0000ea00ff147b82 */ /* 0x000f300000000a00 */
[----:B------:R-:W5:Y:S01]  /*2110*/  LDC.64 R26, c[0x0][0x3c0] ;  /* 0x0000f000ff1a7b82 */ /* 0x000f620000000a00 */
[----:B--2---:R-:W-:-:S05]  /*2120*/  IMAD.WIDE.U32 R24, R7, 0x4, R24 ;  /* 0x0000000407187825 */ /* 0x004fca00078e0018 */
[----:B------:R-:W1:Y:S04]  /*2130*/  LDG.E R7, desc[UR10][R24.64+0x4] ;  /* 0x0000040a18077981 */ /* 0x000e68000c1e1900 */
[----:B------:R-:W0:Y:S01]  /*2140*/  LDG.E R22, desc[UR10][R24.64] ;  /* 0x0000000a18167981 */ /* 0x000e22000c1e1900 */
[----:B----4-:R-:W-:-:S03]  /*2150*/  IMAD.WIDE.U32 R20, R0, 0x4, R20 ;  /* 0x0000000400147825 */ /* 0x010fc600078e0014 */
[----:B------:R-:W2:Y:S01]  /*2160*/  LDG.E R29, desc[UR10][R24.64+0x8] ;  /* 0x0000080a181d7981 */ /* 0x000ea2000c1e1900 */
[----:B-----5:R-:W-:-:S03]  /*2170*/  IMAD.WIDE.U32 R26, R0, 0x4, R26 ;  /* 0x00000004001a7825 */ /* 0x020fc600078e001a */
[----:B------:R4:W5:Y:S04]  /*2180*/  LDG.E R20, desc[UR10][R20.64] ;  /* 0x0000000a14147981 */ /* 0x000968000c1e1900 */
[----:B------:R-:W5:Y:S01]  /*2190*/  LDG.E R30, desc[UR10][R26.64] ;  /* 0x0000000a1a1e7981 */ /* 0x000f62000c1e1900 */
[----:B------:R-:W-:Y:S01]  /*21a0*/  VIADD R0, R0, 0x1 ;  /* 0x0000000100007836 */ /* 0x000fe20000000000 */
[----:B------:R-:W-:Y:S04]  /*21b0*/  BSSY.RECONVERGENT B0, `(.L_x_25) ;  /* 0x000001e000007945 */ /* 0x000fe80003800200 */
[----:B----4-:R-:W-:-:S04]  /*21c0*/  I2FP.F32.U32 R21, R0 ;  /* 0x0000000000157245 */ /* 0x010fc80000201000 */
[----:B---3--:R-:W-:Y:S01]  /*21d0*/  FSETP.GEU.AND P1, PT, R21, UR4, PT ;  /* 0x0000000415007c0b */ /* 0x008fe2000bf2e000 */
[----:B-1----:R-:W-:-:S04]  /*21e0*/  FMUL R32, R6, R7 ;  /* 0x0000000706207220 */ /* 0x002fc80000400000 */
[----:B0-----:R-:W-:-:S04]  /*21f0*/  FFMA R7, R5, R22, R32 ;  /* 0x0000001605077223 */ /* 0x001fc80000000020 */
[----:B--2---:R-:W-:Y:S01]  /*2200*/  FFMA R7, R4, R29, R7 ;  /* 0x0000001d04077223 */ /* 0x004fe20000000007 */
[----:B-----5:R-:W0:Y:S08]  /*2210*/  F2F.F64.F32 R22, R20 ;  /* 0x0000001400167310 */ /* 0x020e300000201800 */
[----:B------:R-:W-:Y:S08]  /*2220*/  F2F.F64.F32 R30, R30 ;  /* 0x0000001e001e7310 */ /* 0x000ff00000201800 */
[----:B------:R-:W1:Y:S01]  /*2230*/  F2F.F64.F32 R26, R7 ;  /* 0x00000007001a7310 */ /* 0x000e620000201800 */
[----:B0-----:R-:W-:-:S02]  /*2240*/  DFMA R22, R22, R8, R16 ;  /* 0x000000081616722b */ /* 0x001fc40000000010 */
[----:B-1----:R-:W-:-:S08]  /*2250*/  DFMA R26, R26, 3.3356409403495490551e-06, R30 ;  /* 0x3ecbfb3c1a1a782b */ /* 0x002fd0000000001e */
[----:B------:R-:W-:-:S14]  /*2260*/  DSETP.GT.AND P0, PT, R26, R22, PT ;  /* 0x000000161a00722a */ /* 0x000fdc0003f04000 */
[----:B------:R-:W-:Y:S05]  /*2270*/  @P0 BRA `(.L_x_26) ;  /* 0x0000000000280947 */ /* 0x000fea0003800000 */
[----:B------:R-:W-:Y:S01]  /*2280*/  DADD R20, R22, -R26 ;  /* 0x0000000016147229 */ /* 0x000fe2000000081a */
[----:B------:R-:W-:Y:S07]  /*2290*/  BSSY.RECONVERGENT B1, `(.L_x_27) ;  /* 0x0000007000017945 */ /* 0x000fee0003800200 */
[----:B------:R-:W-:-:S14]  /*22a0*/  DSETP.GT.AND P0, PT, R20, R18, PT ;  /* 0x000000121400722a */ /* 0x000fdc0003f04000 */
[----:B------:R-:W-:Y:S05]  /*22b0*/  @!P0 BRA `(.L_x_28) ;  /* 0x0000000000108947 */ /* 0x000fea0003800000 */
.L_x_29:
[----:B------:R-:W-:-:S08]  /*22c0*/  DADD R26, R14, R26 ;  /* 0x000000000e1a7229 */ /* 0x000fd0000000001a */
[----:B------:R-:W-:-:S08]  /*22d0*/  DADD R20, R22, -R26 ;  /* 0x0000000016147229 */ /* 0x000fd0000000081a */
[----:B------:R-:W-:-:S14]  /*22e0*/  DSETP.GT.AND P0, PT, R20, R18, PT ;  /* 0x000000121400722a */ /* 0x000fdc0003f04000 */
[----:B------:R-:W-:Y:S05]  /*22f0*/  @P0 BRA `(.L_x_29) ;  /* 0xfffffffc00f00947 */ /* 0x000fea000383ffff */
.L_x_28:
[----:B------:R-:W-:Y:S05]  /*2300*/  BSYNC.RECONVERGENT B1 ;  /* 0x0000000000017941 */ /* 0x000fea0003800200 */
.L_x_27:
[----:B------:R-:W-:Y:S05]  /*2310*/  BRA `(.L_x_30) ;  /* 0x00000000001c7947 */ /* 0x000fea0003800000 */
.L_x_26:
[----:B------:R-:W-:-:S08]  /*2320*/  DADD R20, -R22, R26 ;  /* 0x0000000016147229 */ /* 0x000fd0000000011a */
[----:B------:R-:W-:-:S14]  /*2330*/  DSETP.GT.AND P0, PT, R20, R18, PT ;  /* 0x000000121400722a */ /* 0x000fdc0003f04000 */
[----:B------:R-:W-:Y:S05]  /*2340*/  @!P0 BRA `(.L_x_30) ;  /* 0x0000000000108947 */ /* 0x000fea0003800000 */
.L_x_31:
[----:B------:R-:W-:-:S08]  /*2350*/  DADD R26, -R14, R26 ;  /* 0x000000000e1a7229 */ /* 0x000fd0000000011a */
[----:B------:R-:W-:-:S08]  /*2360*/  DADD R20, -R22, R26 ;  /* 0x0000000016147229 */ /* 0x000fd0000000011a */
[----:B------:R-:W-:-:S14]  /*2370*/  DSETP.GT.AND P0, PT, R20, R18, PT ;  /* 0x000000121400722a */ /* 0x000fdc0003f04000 */
[----:B------:R-:W-:Y:S05]  /*2380*/  @P0 BRA `(.L_x_31) ;  /* 0xfffffffc00f00947 */ /* 0x000fea000383ffff */
.L_x_30:
[----:B------:R-:W-:Y:S05]  /*2390*/  BSYNC.RECONVERGENT B0 ;  /* 0x0000000000007941 */ /* 0x000fea0003800200 */
.L_x_25:
[----:B------:R-:W-:Y:S01]  /*23a0*/  DADD R34, R26, R34 ;  /* 0x000000001a227229 */ /* 0x000fe20000000022 */
[----:B------:R-:W-:Y:S10]  /*23b0*/  @!P1 BRA `(.L_x_32) ;  /* 0xfffffffc00449947 */ /* 0x000ff4000383ffff */
.L_x_24:
[----:B------:R-:W2:Y:S01]  /*23c0*/  F2F.F64.F32 R14, UR4 ;  /* 0x00000004000e7d10 */ /* 0x000ea20008201800 */
[----:B------:R-:W-:Y:S01]  /*23d0*/  IMAD.MOV.U32 R16, RZ, RZ, 0x1 ;  /* 0x00000001ff107424 */ /* 0x000fe200078e00ff */
[----:B------:R-:W-:Y:S01]  /*23e0*/  FSETP.GEU.AND P2, PT, |R35|, 6.5827683646048100446e-37, PT ;  /* 0x036000002300780b */ /* 0x000fe20003f4e200 */
[----:B------:R-:W-:Y:S01]  /*23f0*/  BSSY.RECONVERGENT B0, `(.L_x_33) ;  /* 0x0000014000007945 */ /* 0x000fe20003800200 */
[----:B------:R-:W-:-:S04]  /*2400*/  FSETP.LT.AND P1, PT, RZ, UR4, PT ;  /* 0x00000004ff007c0b */ /* 0x000fc8000bf21000 */
[----:B--2---:R-:W2:Y:S02]  /*2410*/  MUFU.RCP64H R17, R15 ;  /* 0x0000000f00117308 */ /* 0x004ea40000001800 */
        /* <DEDUP_REMOVED lines=11> */
[----:B------:R-:W-:Y:S01]  /*24d0*/  MOV R30, R14 ;  /* 0x0000000e001e7202 */ /* 0x000fe20000000f00 */
[----:B------:R-:W-:Y:S01]  /*24e0*/  IMAD.MOV.U32 R31, RZ, RZ, R15 ;  /* 0x000000ffff1f7224 */ /* 0x000fe200078e000f */
[----:B------:R-:W-:-:S07]  /*24f0*/  MOV R0, 0x2510 ;  /* 0x0000251000007802 */ /* 0x000fce0000000f00 */
[----:B01----:R-:W-:Y:S05]  /*2500*/  CALL.REL.NOINC `($__internal_0_$__cuda_sm20_div_rn_f64_full) ;  /* 0x0000002400247944 */ /* 0x003fea0003c00000 */
[----:B------:R-:W-:Y:S01]  /*2510*/  IMAD.MOV.U32 R32, RZ, RZ, R38 ;  /* 0x000000ffff207224 */ /* 0x000fe200078e0026 */
[----:B------:R-:W-:-:S07]  /*2520*/  MOV R33, R39 ;  /* 0x0000002700217202 */ /* 0x000fce0000000f00 */
.L_x_34:
[----:B------:R-:W-:Y:S05]  /*2530*/  BSYNC.RECONVERGENT B0 ;  /* 0x0000000000007941 */ /* 0x000fea0003800200 */
.L_x_33:
[----:B------:R-:W-:Y:S02]  /*2540*/  CS2R R30, SRZ ;  /* 0x00000000001e7805 */ /* 0x000fe4000001ff00 */
[----:B------:R-:W-:Y:S01]  /*2550*/  CS2R R26, SRZ ;  /* 0x00000000001a7805 */ /* 0x000fe2000001ff00 */
[----:B------:R-:W-:Y:S06]  /*2560*/  @!P1 BRA `(.L_x_35) ;  /* 0x0000000400449947 */ /* 0x000fec0003800000 */
[----:B------:R-:W2:Y:S01]  /*2570*/  LDCU UR5, c[0x0][0x388] ;  /* 0x00007100ff0577ac */ /* 0x000ea20008000800 */
[----:B------:R-:W-:Y:S01]  /*2580*/  F2F.F64.F32 R18, R28 ;  /* 0x0000001c00127310 */ /* 0x000fe20000201800 */
[----:B------:R-:W-:Y:S01]  /*2590*/  IMAD.MOV.U32 R7, RZ, RZ, RZ ;  /* 0x000000ffff077224 */ /* 0x000fe200078e00ff */
[----:B------:R-:W-:Y:S01]  /*25a0*/  CS2R R26, SRZ ;  /* 0x00000000001a7805 */ /* 0x000fe2000001ff00 */
[----:B------:R-:W3:Y:S01]  /*25b0*/  LDCU UR4, c[0x0][0x3b8] ;  /* 0x00007700ff0477ac */ /* 0x000ee20008000800 */
[----:B------:R-:W-:-:S04]  /*25c0*/  CS2R R30, SRZ ;  /* 0x00000000001e7805 */ /* 0x000fc8000001ff00 */
[----:B--2---:R-:W2:Y:S08]  /*25d0*/  F2F.F64.F32 R16, UR5 ;  /* 0x0000000500107d10 */ /* 0x004eb00008201800 */
[----:B---3--:R-:W3:Y:S01]  /*25e0*/  F2F.F64.F32 R20, UR4 ;  /* 0x0000000400147d10 */ /* 0x008ee20008201800 */
[----:B--2---:R-:W-:-:S11]  /*25f0*/  DMUL R22, R16, 0.5 ;  /* 0x3fe0000010167828 */ /* 0x004fd60000000000 */
.L_x_45:
[----:B------:R-:W2:Y:S01]  /*2600*/  LDC.64 R40, c[0x0][0x3b0] ;  /* 0x0000ec00ff287b82 */ /* 0x000ea20000000a00 */
[----:B------:R-:W-:Y:S01]  /*2610*/  IMAD R25, R7, 0x3, RZ ;  /* 0x0000000307197824 */ /* 0x000fe200078e02ff */
[----:B------:R-:W4:Y:S06]  /*2620*/  LDCU UR4, c[0x0][0x38c] ;  /* 0x00007180ff0477ac */ /* 0x000f2c0008000800 */
[----:B------:R-:W5:Y:S08]  /*2630*/  LDC.64 R34, c[0x0][0x3c0] ;  /* 0x0000f000ff227b82 */ /* 0x000f700000000a00 */
[----:B------:R-:W0:Y:S01]  /*2640*/  LDC.64 R38, c[0x0][0x3a8] ;  /* 0x0000ea00ff267b82 */ /* 0x000e220000000a00 */
[----:B--2---:R-:W-:-:S05]  /*2650*/  IMAD.WIDE.U32 R40, R25, 0x4, R40 ;  /* 0x0000000419287825 */ /* 0x004fca00078e0028 */
[----:B------:R-:W1:Y:S01]  /*2660*/  LDG.E R25, desc[UR10][R40.64+0x4] ;  /* 0x0000040a28197981 */ /* 0x000e62000c1e1900 */
[----:B-----5:R-:W-:-:S03]  /*2670*/  IMAD.WIDE.U32 R34, R7, 0x4, R34 ;  /* 0x0000000407227825 */ /* 0x020fc600078e0022 */
[----:B------:R-:W2:Y:S04]  /*2680*/  LDG.E R0, desc[UR10][R40.64] ;  /* 0x0000000a28007981 */ /* 0x000ea8000c1e1900 */
[----:B------:R-:W5:Y:S01]  /*2690*/  LDG.E R43, desc[UR10][R40.64+0x8] ;  /* 0x0000080a282b7981 */ /* 0x000f62000c1e1900 */
[----:B0-----:R-:W-:-:S03]  /*26a0*/  IMAD.WIDE.U32 R38, R7, 0x4, R38 ;  /* 0x0000000407267825 */ /* 0x001fc600078e0026 */
[----:B------:R-:W3:Y:S04]  /*26b0*/  LDG.E R44, desc[UR10][R34.64] ;  /* 0x0000000a222c7981 */ /* 0x000ee8000c1e1900 */
[----:B------:R-:W4:Y:S01]  /*26c0*/  LDG.E R24, desc[UR10][R38.64] ;  /* 0x0000000a26187981 */ /* 0x000f22000c1e1900 */
[----:B------:R-:W-:Y:S01]  /*26d0*/  VIADD R7, R7, 0x1 ;  /* 0x0000000107077836 */ /* 0x000fe20000000000 */
[----:B------:R-:W-:Y:S01]  /*26e0*/  BSSY.RECONVERGENT B0, `(.L_x_36) ;  /* 0x000001e000007945 */ /* 0x000fe20003800200 */
[----:B-1----:R-:W-:-:S04]  /*26f0*/  FMUL R42, R6, R25 ;  /* 0x00000019062a7220 */ /* 0x002fc80000400000 */
[----:B--2---:R-:W-:-:S04]  /*2700*/  FFMA R29, R5, R0, R42 ;  /* 0x00000000051d7223 */ /* 0x004fc8000000002a */
[----:B-----5:R-:W-:Y:S01]  /*2710*/  FFMA R43, R4, R43, R29 ;  /* 0x0000002b042b7223 */ /* 0x020fe2000000001d */
[----:B---3--:R-:W-:Y:S08]  /*2720*/  F2F.F64.F32 R36, R44 ;  /* 0x0000002c00247310 */ /* 0x008ff00000201800 */
[----:B----4-:R-:W0:Y:S08]  /*2730*/  F2F.F64.F32 R24, R24 ;  /* 0x0000001800187310 */ /* 0x010e300000201800 */
[----:B------:R-:W1:Y:S01]  /*2740*/  F2F.F64.F32 R42, R43 ;  /* 0x0000002b002a7310 */ /* 0x000e620000201800 */
[----:B0-----:R-:W-:-:S02]  /*2750*/  DFMA R34, R24, R8, R18 ;  /* 0x000000081822722b */ /* 0x001fc40000000012 */
[----:B-1----:R-:W-:-:S08]  /*2760*/  DFMA R36, R42, 3.3356409403495490551e-06, R36 ;  /* 0x3ecbfb3c2a24782b */ /* 0x002fd00000000024 */
[----:B------:R-:W-:Y:S01]  /*2770*/  DSETP.GT.AND P1, PT, R36, R34, PT ;  /* 0x000000222400722a */ /* 0x000fe20003f24000 */
[----:B------:R-:W-:-:S04]  /*2780*/  I2FP.F32.U32 R0, R7 ;  /* 0x0000000700007245 */ /* 0x000fc80000201000 */
[----:B------:R-:W-:-:S09]  /*2790*/  FSETP.GEU.AND P0, PT, R0, UR4, PT ;  /* 0x0000000400007c0b */ /* 0x000fd2000bf0e000 */
[----:B------:R-:W-:Y:S05]  /*27a0*/  @P1 BRA `(.L_x_37) ;  /* 0x0000000000281947 */ /* 0x000fea0003800000 */
[----:B------:R-:W-:Y:S01]  /*27b0*/  DADD R38, R34, -R36 ;  /* 0x0000000022267229 */ /* 0x000fe20000000824 */
[----:B------:R-:W-:Y:S07]  /*27c0*/  BSSY.RECONVERGENT B1, `(.L_x_38) ;  /* 0x0000007000017945 */ /* 0x000fee0003800200 */
[----:B------:R-:W-:-:S14]  /*27d0*/  DSETP.GT.AND P1, PT, R38, R22, PT ;  /* 0x000000162600722a */ /* 0x000fdc0003f24000 */
[----:B------:R-:W-:Y:S05]  /*27e0*/  @!P1 BRA `(.L_x_39) ;  /* 0x0000000000109947 */ /* 0x000fea0003800000 */
.L_x_40:
[----:B------:R-:W-:-:S08]  /*27f0*/  DADD R36, R16, R36 ;  /* 0x0000000010247229 */ /* 0x000fd00000000024 */
[----:B------:R-:W-:-:S08]  /*2800*/  DADD R38, R34, -R36 ;  /* 0x0000000022267229 */ /* 0x000fd00000000824 */
[----:B------:R-:W-:-:S14]  /*2810*/  DSETP.GT.AND P1, PT, R38, R22, PT ;  /* 0x000000162600722a */ /* 0x000fdc0003f24000 */
[----:B------:R-:W-:Y:S05]  /*2820*/  @P1 BRA `(.L_x_40) ;  /* 0xfffffffc00f01947 */ /* 0x000fea000383ffff */
.L_x_39:
[----:B------:R-:W-:Y:S05]  /*2830*/  BSYNC.RECONVERGENT B1 ;  /* 0x0000000000017941 */ /* 0x000fea0003800200 */
.L_x_38:
[----:B------:R-:W-:Y:S05]  /*2840*/  BRA `(.L_x_41) ;  /* 0x00000000001c7947 */ /* 0x000fea0003800000 */
.L_x_37:
[----:B------:R-:W-:-:S08]  /*2850*/  DADD R38, -R34, R36 ;  /* 0x0000000022267229 */ /* 0x000fd00000000124 */
[----:B------:R-:W-:-:S14]  /*2860*/  DSETP.GT.AND P1, PT, R38, R22, PT ;  /* 0x000000162600722a */ /* 0x000fdc0003f24000 */
[----:B------:R-:W-:Y:S05]  /*2870*/  @!P1 BRA `(.L_x_41) ;  /* 0x0000000000109947 */ /* 0x000fea0003800000 */
.L_x_42:
[----:B------:R-:W-:-:S08]  /*2880*/  DADD R36, -R16, R36 ;  /* 0x0000000010247229 */ /* 0x000fd00000000124 */
[----:B------:R-:W-:-:S08]  /*2890*/  DADD R38, -R34, R36 ;  /* 0x0000000022267229 */ /* 0x000fd00000000124 */
[----:B------:R-:W-:-:S14]  /*28a0*/  DSETP.GT.AND P1, PT, R38, R22, PT ;  /* 0x000000162600722a */ /* 0x000fdc0003f24000 */
[----:B------:R-:W-:Y:S05]  /*28b0*/  @P1 BRA `(.L_x_42) ;  /* 0xfffffffc00f01947 */ /* 0x000fea000383ffff */
.L_x_41:
[----:B------:R-:W-:Y:S05]  /*28c0*/  BSYNC.RECONVERGENT B0 ;  /* 0x0000000000007941 */ /* 0x000fea0003800200 */
.L_x_36:
[----:B------:R-:W-:Y:S01]  /*28d0*/  DADD R24, -R20, R24 ;  /* 0x0000000014187229 */ /* 0x000fe20000000118 */
[----:B------:R-:W-:Y:S01]  /*28e0*/  BSSY.RECONVERGENT B0, `(.L_x_43) ;  /* 0x0000007000007945 */ /* 0x000fe20003800200 */
[----:B------:R-:W-:Y:S01]  /*28f0*/  DADD R36, R36, -R32 ;  /* 0x0000000024247229 */ /* 0x000fe20000000820 */
[----:B------:R-:W-:-:S05]  /*2900*/  MOV R0, 0x2950 ;  /* 0x0000295000007802 */ /* 0x000fca0000000f00 */
[----:B------:R-:W-:Y:S02]  /*2910*/  DADD R46, -RZ, |R24| ;  /* 0x00000000ff2e7229 */ /* 0x000fe40000000518 */
[----:B------:R-:W-:-:S08]  /*2920*/  DFMA R30, R24, R36, R30 ;  /* 0x00000024181e722b */ /* 0x000fd0000000001e */
[----:B------:R-:W-:-:S07]  /*2930*/  MOV R36, R46 ;  /* 0x0000002e00247202 */ /* 0x000fce0000000f00 */
[----:B------:R-:W-:Y:S05]  /*2940*/  CALL.REL.NOINC `($_Z15complete_searchffffPiiffPfS0_fS0_S0_ifS0_$__internal_accurate_pow) ;  /* 0x0000002c00247944 */ /* 0x000fea0003c00000 */
[----:B------:R-:W-:Y:S05]  /*2950*/  BSYNC.RECONVERGENT B0 ;  /* 0x0000000000007941 */ /* 0x000fea0003800200 */
.L_x_43:
[C---:B------:R-:W-:Y:S02]  /*2960*/  DADD R36, R24.reuse, 2 ;  /* 0x4000000018247429 */ /* 0x040fe40000000000 */
[----:B------:R-:W-:-:S06]  /*2970*/  DSETP.NEU.AND P1, PT, R24, RZ, PT ;  /* 0x000000ff1800722a */ /* 0x000fcc0003f2d000 */
[----:B------:R-:W-:Y:S02]  /*2980*/  FSEL R34, R34, RZ, P1 ;  /* 0x000000ff22227208 */ /* 0x000fe40000800000 */
[----:B------:R-:W-:Y:S02]  /*2990*/  LOP3.LUT R36, R37, 0x7ff00000, RZ, 0xc0, !PT ;  /* 0x7ff0000025247812 */ /* 0x000fe400078ec0ff */
[----:B------:R-:W-:Y:S02]  /*29a0*/  FSEL R35, R35, RZ, P1 ;  /* 0x000000ff23237208 */ /* 0x000fe40000800000 */
[----:B------:R-:W-:-:S13]  /*29b0*/  ISETP.NE.AND P2, PT, R36, 0x7ff00000, PT ;  /* 0x7ff000002400780c */ /* 0x000fda0003f45270 */
[----:B------:R-:W-:Y:S05]  /*29c0*/  @P2 BRA `(.L_x_44) ;  /* 0x0000000000182947 */ /* 0x000fea0003800000 */
[----:B------:R-:W-:-:S14]  /*29d0*/  DSETP.NAN.AND P1, PT, R24, R24, PT ;  /* 0x000000181800722a */ /* 0x000fdc0003f28000 */
[----:B------:R-:W-:Y:S01]  /*29e0*/  @P1 DADD R34, R24, 2 ;  /* 0x4000000018221429 */ /* 0x000fe20000000000 */
[----:B------:R-:W-:Y:S10]  /*29f0*/  @P1 BRA `(.L_x_44) ;  /* 0x00000000000c1947 */ /* 0x000ff40003800000 */
[----:B------:R-:W-:-:S14]  /*2a00*/  DSETP.NEU.AND P1, PT, |R24|, +INF , PT ;  /* 0x7ff000001800742a */ /* 0x000fdc0003f2d200 */
[----:B------:R-:W-:Y:S02]  /*2a10*/  @!P1 IMAD.MOV.U32 R34, RZ, RZ, 0x0 ;  /* 0x00000000ff229424 */ /* 0x000fe400078e00ff */
[----:B------:R-:W-:-:S07]  /*2a20*/  @!P1 IMAD.MOV.U32 R35, RZ, RZ, 0x7ff00000 ;  /* 0x7ff00000ff239424 */ /* 0x000fce00078e00ff */
.L_x_44:
[----:B------:R-:W-:-:S06]  /*2a30*/  DSETP.NEU.AND P1, PT, R24, 1, PT ;  /* 0x3ff000001800742a */ /* 0x000fcc0003f2d000 */
[----:B------:R-:W-:Y:S02]  /*2a40*/  FSEL R24, R34, RZ, P1 ;  /* 0x000000ff22187208 */ /* 0x000fe40000800000 */
[----:B------:R-:W-:-:S06]  /*2a50*/  FSEL R25, R35, 1.875, P1 ;  /* 0x3ff0000023197808 */ /* 0x000fcc0000800000 */
[----:B------:R-:W-:Y:S01]  /*2a60*/  DADD R26, R26, R24 ;  /* 0x000000001a1a7229 */ /* 0x000fe20000000018 */
[----:B------:R-:W-:Y:S10]  /*2a70*/  @!P0 BRA `(.L_x_45) ;  /* 0xfffffff800e08947 */ /* 0x000ff4000383ffff */
.L_x_35:
[----:B------:R-:W2:Y:S01]  /*2a80*/  MUFU.RCP64H R17, R27 ;  /* 0x0000001b00117308 */ /* 0x000ea20000001800 */
[----:B------:R-:W-:Y:S01]  /*2a90*/  MOV R16, 0x1 ;  /* 0x0000000100107802 */ /* 0x000fe20000000f00 */
[----:B------:R-:W-:Y:S01]  /*2aa0*/  BSSY.RECONVERGENT B0, `(.L_x_46) ;  /* 0x0000015000007945 */ /* 0x000fe20003800200 */
[----:B------:R-:W-:-:S04]  /*2ab0*/  FSETP.GEU.AND P1, PT, |R31|, 6.5827683646048100446e-37, PT ;  /* 0x036000001f00780b */ /* 0x000fc80003f2e200 */
        /* <DEDUP_REMOVED lines=19> */
.L_x_47:
[----:B------:R-:W-:Y:S05]  /*2bf0*/  BSYNC.RECONVERGENT B0 ;  /* 0x0000000000007941 */ /* 0x000fea0003800200 */
.L_x_46:
[----:B------:R-:W2:Y:S01]  /*2c00*/  LDCU UR4, c[0x0][0x3b8] ;  /* 0x00007700ff0477ac */ /* 0x000ea20008000800 */
[----:B------:R-:W3:Y:S01]  /*2c10*/  F2F.F32.F64 R18, R18 ;  /* 0x0000001200127310 */ /* 0x000ee20000301000 */
[----:B------:R-:W-:Y:S01]  /*2c20*/  IMAD.MOV.U32 R20, RZ, RZ, 0x37422e45 ;  /* 0x37422e45ff147424 */ /* 0x000fe200078e00ff */
[----:B------:R-:W-:Y:S01]  /*2c30*/  BSSY.RECONVERGENT B0, `(.L_x_48) ;  /* 0x0000011000007945 */ /* 0x000fe20003800200 */
[----:B------:R-:W-:-:S04]  /*2c40*/  IMAD.MOV.U32 R50, RZ, RZ, 0x47a8c000 ;  /* 0x47a8c000ff327424 */ /* 0x000fc800078e00ff */
[----:B------:R-:W-:-:S04]  /*2c50*/  FFMA R7, R20, -R50, 1 ;  /* 0x3f80000014077423 */ /* 0x000fc80000000832 */
[----:B------:R-:W-:Y:S01]  /*2c60*/  FFMA R7, R7, R20, 1.1574074051168281585e-05 ;  /* 0x37422e4507077423 */ /* 0x000fe20000000014 */
[----:B---3--:R-:W3:Y:S03]  /*2c70*/  FCHK P0, R18, 86400 ;  /* 0x47a8c00012007902 */ /* 0x008ee60000000000 */
[C---:B------:R-:W-:Y:S01]  /*2c80*/  FFMA R21, R18.reuse, R7, RZ ;  /* 0x0000000712157223 */ /* 0x040fe200000000ff */
[----:B--2---:R-:W-:-:S03]  /*2c90*/  FMUL R0, R18, UR4 ;  /* 0x0000000412007c20 */ /* 0x004fc60008400000 */
[----:B------:R-:W-:Y:S01]  /*2ca0*/  FFMA R22, R21, -86400, R18 ;  /* 0xc7a8c00015167823 */ /* 0x000fe20000000012 */
[----:B------:R-:W2:Y:S03]  /*2cb0*/  F2F.F64.F32 R16, R0 ;  /* 0x0000000000107310 */ /* 0x000ea60000201800 */
[----:B------:R-:W-:Y:S01]  /*2cc0*/  FFMA R21, R7, R22, R21 ;  /* 0x0000001607157223 */ /* 0x000fe20000000015 */
[----:B--2---:R-:W-:-:S06]  /*2cd0*/  DADD R16, -R16, R32 ;  /* 0x0000000010107229 */ /* 0x004fcc0000000120 */
[----:B------:R2:W4:Y:S01]  /*2ce0*/  F2F.F32.F64 R20, R16 ;  /* 0x0000001000147310 */ /* 0x0005220000301000 */
[----:B---3--:R-:W-:Y:S05]  /*2cf0*/  @!P0 BRA `(.L_x_49) ;  /* 0x0000000000108947 */ /* 0x008fea0003800000 */
[----:B------:R-:W-:Y:S02]  /*2d00*/  MOV R46, R18 ;  /* 0x00000012002e7202 */ /* 0x000fe40000000f00 */
[----:B------:R-:W-:-:S07]  /*2d10*/  MOV R24, 0x2d30 ;  /* 0x00002d3000187802 */ /* 0x000fce0000000f00 */
[----:B012-4-:R-:W-:Y:S05]  /*2d20*/  CALL.REL.NOINC `($__internal_1_$__cuda_sm3x_div_rn_noftz_f32_slowpath) ;  /* 0x0000002000887944 */ /* 0x017fea0003c00000 */
[----:B------:R-:W-:-:S07]  /*2d30*/  IMAD.MOV.U32 R21, RZ, RZ, R0 ;  /* 0x000000ffff157224 */ /* 0x000fce00078e0000 */
.L_x_49:
[----:B------:R-:W-:Y:S05]  /*2d40*/  BSYNC.RECONVERGENT B0 ;  /* 0x0000000000007941 */ /* 0x000fea0003800200 */
.L_x_48:
[----:B------:R-:W3:Y:S08]  /*2d50*/  LDC.64 R32, c[0x0][0x3b0] ;  /* 0x0000ec00ff207b82 */ /* 0x000ef00000000a00 */
[----:B------:R-:W5:Y:S08]  /*2d60*/  LDC.64 R30, c[0x0][0x3c0] ;  /* 0x0000f000ff1e7b82 */ /* 0x000f700000000a00 */
[----:B------:R-:W0:Y:S01]  /*2d70*/  LDC.64 R24, c[0x0][0x3a8] ;  /* 0x0000ea00ff187b82 */ /* 0x000e220000000a00 */
[----:B--2---:R2:W-:Y:S01]  /*2d80*/  F2F.F64.F32 R16, R28 ;  /* 0x0000001c00107310 */ /* 0x0045e20000201800 */
[----:B------:R-:W2:Y:S01]  /*2d90*/  LDCU UR4, c[0x0][0x388] ;  /* 0x00007100ff0477ac */ /* 0x000ea20008000800 */
[----:B---3--:R-:W1:Y:S04]  /*2da0*/  LDG.E R19, desc[UR10][R32.64+0x4] ;  /* 0x0000040a20137981 */ /* 0x008e68000c1e1900 */
[----:B------:R-:W3:Y:S04]  /*2db0*/  LDG.E R0, desc[UR10][R32.64] ;  /* 0x0000000a20007981 */ /* 0x000ee8000c1e1900 */
[----:B------:R-:W4:Y:S04]  /*2dc0*/  LDG.E R29, desc[UR10][R32.64+0x8] ;  /* 0x0000080a201d7981 */ /* 0x000f28000c1e1900 */
[----:B-----5:R-:W5:Y:S04]  /*2dd0*/  LDG.E R36, desc[UR10][R30.64] ;  /* 0x0000000a1e247981 */ /* 0x020f68000c1e1900 */
[----:B0-----:R-:W5:Y:S01]  /*2de0*/  LDG.E R7, desc[UR10][R24.64] ;  /* 0x0000000a18077981 */ /* 0x001f62000c1e1900 */
[----:B------:R-:W-:Y:S01]  /*2df0*/  FADD R21, R21, 1 ;  /* 0x3f80000015157421 */ /* 0x000fe20000000000 */
[----:B------:R-:W-:Y:S03]  /*2e00*/  BSSY.RECONVERGENT B0, `(.L_x_50) ;  /* 0x0000021000007945 */ /* 0x000fe60003800200 */
[----:B--2---:R-:W-:Y:S01]  /*2e10*/  FMUL R28, R21, UR4 ;  /* 0x00000004151c7c20 */ /* 0x004fe20008400000 */
[----:B-1----:R-:W-:-:S04]  /*2e20*/  FMUL R22, R6, R19 ;  /* 0x0000001306167220 */ /* 0x002fc80000400000 */
[----:B---3--:R-:W-:-:S04]  /*2e30*/  FFMA R19, R5, R0, R22 ;  /* 0x0000000005137223 */ /* 0x008fc80000000016 */
[----:B----4-:R-:W-:Y:S01]  /*2e40*/  FFMA R19, R4, R29, R19 ;  /* 0x0000001d04137223 */ /* 0x010fe20000000013 */
[----:B-----5:R-:W-:Y:S08]  /*2e50*/  F2F.F64.F32 R36, R36 ;  /* 0x0000002400247310 */ /* 0x020ff00000201800 */
[----:B------:R-:W0:Y:S08]  /*2e60*/  F2F.F64.F32 R22, R7 ;  /* 0x0000000700167310 */ /* 0x000e300000201800 */
[----:B------:R-:W1:Y:S01]  /*2e70*/  F2F.F64.F32 R34, R19 ;  /* 0x0000001300227310 */ /* 0x000e620000201800 */
[----:B0-----:R-:W-:-:S02]  /*2e80*/  DFMA R30, R22, R8, R16 ;  /* 0x00000008161e722b */ /* 0x001fc40000000010 */
[----:B-1----:R-:W-:-:S08]  /*2e90*/  DFMA R24, R34, 3.3356409403495490551e-06, R36 ;  /* 0x3ecbfb3c2218782b */ /* 0x002fd00000000024 */
[----:B------:R-:W-:-:S14]  /*2ea0*/  DSETP.GT.AND P0, PT, R24, R30, PT ;  /* 0x0000001e1800722a */ /* 0x000fdc0003f04000 */
[----:B------:R-:W-:Y:S05]  /*2eb0*/  @P0 BRA `(.L_x_51) ;  /* 0x0000000000300947 */ /* 0x000fea0003800000 */
[----:B------:R-:W0:Y:S01]  /*2ec0*/  F2F.F64.F32 R34, R28 ;  /* 0x0000001c00227310 */ /* 0x000e220000201800 */
[----:B------:R-:W-:Y:S01]  /*2ed0*/  DADD R32, R30, -R24 ;  /* 0x000000001e207229 */ /* 0x000fe20000000818 */
[----:B------:R-:W-:Y:S01]  /*2ee0*/  BSSY.RECONVERGENT B1, `(.L_x_52) ;  /* 0x0000008000017945 */ /* 0x000fe20003800200 */
[----:B0-----:R-:W-:-:S08]  /*2ef0*/  DMUL R36, R34, 0.5 ;  /* 0x3fe0000022247828 */ /* 0x001fd00000000000 */
[----:B------:R-:W-:-:S14]  /*2f00*/  DSETP.GT.AND P0, PT, R32, R36, PT ;  /* 0x000000242000722a */ /* 0x000fdc0003f04000 */
[----:B------:R-:W-:Y:S05]  /*2f10*/  @!P0 BRA `(.L_x_53) ;  /* 0x0000000000108947 */ /* 0x000fea0003800000 */
.L_x_54:
[----:B------:R-:W-:-:S08]  /*2f20*/  DADD R24, R34, R24 ;  /* 0x0000000022187229 */ /* 0x000fd00000000018 */
[----:B------:R-:W-:-:S08]  /*2f30*/  DADD R32, R30, -R24 ;  /* 0x000000001e207229 */ /* 0x000fd00000000818 */
[----:B------:R-:W-:-:S14]  /*2f40*/  DSETP.GT.AND P0, PT, R32, R36, PT ;  /* 0x000000242000722a */ /* 0x000fdc0003f04000 */
[----:B------:R-:W-:Y:S05]  /*2f50*/  @P0 BRA `(.L_x_54) ;  /* 0xfffffffc00f00947 */ /* 0x000fea000383ffff */
.L_x_53:
[----:B------:R-:W-:Y:S05]  /*2f60*/  BSYNC.RECONVERGENT B1 ;  /* 0x0000000000017941 */ /* 0x000fea0003800200 */
.L_x_52:
[----:B------:R-:W-:Y:S05]  /*2f70*/  BRA `(.L_x_55) ;  /* 0x0000000000247947 */ /* 0x000fea0003800000 */
.L_x_51:
[----:B------:R-:W0:Y:S01]  /*2f80*/  F2F.F64.F32 R36, R28 ;  /* 0x0000001c00247310 */ /* 0x000e220000201800 */
[----:B------:R-:W-:Y:S02]  /*2f90*/  DADD R32, -R30, R24 ;  /* 0x000000001e207229 */ /* 0x000fe40000000118 */
[----:B0-----:R-:W-:-:S08]  /*2fa0*/  DMUL R34, R36, 0.5 ;  /* 0x3fe0000024227828 */ /* 0x001fd00000000000 */
[----:B------:R-:W-:-:S14]  /*2fb0*/  DSETP.GT.AND P0, PT, R32, R34, PT ;  /* 0x000000222000722a */ /* 0x000fdc0003f04000 */
[----:B------:R-:W-:Y:S05]  /*2fc0*/  @!P0 BRA `(.L_x_55) ;  /* 0x0000000000108947 */ /* 0x000fea0003800000 */
.L_x_56:
[----:B------:R-:W-:-:S08]  /*2fd0*/  DADD R24, -R36, R24 ;  /* 0x0000000024187229 */ /* 0x000fd00000000118 */
[----:B------:R-:W-:-:S08]  /*2fe0*/  DADD R32, -R30, R24 ;  /* 0x000000001e207229 */ /* 0x000fd00000000118 */
[----:B------:R-:W-:-:S14]  /*2ff0*/  DSETP.GT.AND P0, PT, R32, R34, PT ;  /* 0x000000222000722a */ /* 0x000fdc0003f04000 */
[----:B------:R-:W-:Y:S05]  /*3000*/  @P0 BRA `(.L_x_56) ;  /* 0xfffffffc00f00947 */ /* 0x000fea000383ffff */
.L_x_55:
[----:B------:R-:W-:Y:S05]  /*3010*/  BSYNC.RECONVERGENT B0 ;  /* 0x0000000000007941 */ /* 0x000fea0003800200 */
.L_x_50:
[----:B------:R-:W0:Y:S01]  /*3020*/  LDC R0, c[0x0][0x38c] ;  /* 0x0000e300ff007b82 */ /* 0x000e220000000800 */
[----:B------:R-:W1:Y:S01]  /*3030*/  F2F.F64.F32 R18, R18 ;  /* 0x0000001200127310 */ /* 0x000e620000201800 */
[----:B------:R-:W-:-:S07]  /*3040*/  CS2R R34, SRZ ;  /* 0x0000000000227805 */ /* 0x000fce000001ff00 */
[----:B------:R-:W2:Y:S01]  /*3050*/  F2F.F64.F32 R20, R20 ;  /* 0x0000001400147310 */ /* 0x000ea20000201800 */
[----:B-1----:R-:W-:Y:S01]  /*3060*/  DFMA R22, R22, -R18, R24 ;  /* 0x800000121616722b */ /* 0x002fe20000000018 */
[----:B0-----:R-:W-:-:S07]  /*3070*/  FSETP.GT.AND P1, PT, R0, 1, PT ;  /* 0x3f8000000000780b */ /* 0x001fce0003f24000 */
[----:B--2---:R-:W-:-:S06]  /*3080*/  DADD R22, R22, -R20 ;  /* 0x0000000016167229 */ /* 0x004fcc0000000814 */
[----:B------:R-:W-:Y:S05]  /*3090*/  @!P1 BRA `(.L_x_57) ;  /* 0x0000000400289947 */ /* 0x000fea0003800000 */
[----:B------:R-:W0:Y:S01]  /*30a0*/  F2F.F64.F32 R24, R28 ;  /* 0x0000001c00187310 */ /* 0x000e220000201800 */
[----:B------:R-:W-:Y:S01]  /*30b0*/  IMAD.MOV.U32 R0, RZ, RZ, 0x1 ;  /* 0x00000001ff007424 */ /* 0x000fe200078e00ff */
[----:B------:R-:W-:Y:S02]  /*30c0*/  CS2R R34, SRZ ;  /* 0x0000000000227805 */ /* 0x000fe4000001ff00 */
[----:B------:R-:W-:Y:S01]  /*30d0*/  MOV R36, R22 ;  /* 0x0000001600247202 */ /* 0x000fe20000000f00 */
[----:B------:R-:W-:Y:S01]  /*30e0*/  IMAD.MOV.U32 R37, RZ, RZ, R23 ;  /* 0x000000ffff257224 */ /* 0x000fe200078e0017 */
[C---:B0-----:R-:W-:Y:S02]  /*30f0*/  DMUL R30, R24.reuse, 0.5 ;  /* 0x3fe00000181e7828 */ /* 0x041fe40000000000 */
[----:B------:R-:W-:-:S11]  /*3100*/  DMUL R32, R24, -0.5 ;  /* 0xbfe0000018207828 */ /* 0x000fd60000000000 */
.L_x_65:
[----:B------:R-:W0:Y:S01]  /*3110*/  LDC.64 R42, c[0x0][0x3b0] ;  /* 0x0000ec00ff2a7b82 */ /* 0x000e220000000a00 */
[----:B------:R-:W-:-:S07]  /*3120*/  IMAD R47, R0, 0x3, RZ ;  /* 0x00000003002f7824 */ /* 0x000fce00078e02ff */
[----:B------:R-:W1:Y:S08]  /*3130*/  LDC.64 R40, c[0x0][0x3c0] ;  /* 0x0000f000ff287b82 */ /* 0x000e700000000a00 */
[----:B------:R-:W2:Y:S01]  /*3140*/  LDC.64 R38, c[0x0][0x3a8] ;  /* 0x0000ea00ff267b82 */ /* 0x000ea20000000a00 */
[----:B0-----:R-:W-:-:S05]  /*3150*/  IMAD.WIDE.U32 R46, R47, 0x4, R42 ;  /* 0x000000042f2e7825 */ /* 0x001fca00078e002a */
[----:B------:R-:W3:Y:S01]  /*3160*/  LDG.E R29, desc[UR10][R46.64+0x4] ;  /* 0x0000040a2e1d7981 */ /* 0x000ee2000c1e1900 */
[----:B-1----:R-:W-:-:S03]  /*3170*/  IMAD.WIDE.U32 R40, R0, 0x4, R40 ;  /* 0x0000000400287825 */ /* 0x002fc600078e0028 */
[----:B------:R-:W4:Y:S04]  /*3180*/  LDG.E R44, desc[UR10][R46.64] ;  /* 0x0000000a2e2c7981 */ /* 0x000f28000c1e1900 */
[----:B------:R-:W5:Y:S01]  /*3190*/  LDG.E R45, desc[UR10][R46.64+0x8] ;  /* 0x0000080a2e2d7981 */ /* 0x000f62000c1e1900 */
[----:B--2---:R-:W-:-:S03]  /*31a0*/  IMAD.WIDE.U32 R48, R0, 0x4, R38 ;  /* 0x0000000400307825 */ /* 0x004fc600078e0026 */
[----:B------:R-:W2:Y:S04]  /*31b0*/  LDG.E R51, desc[UR10][R40.64] ;  /* 0x0000000a28337981 */ /* 0x000ea8000c1e1900 */
[----:B------:R-:W2:Y:S01]  /*31c0*/  LDG.E R38, desc[UR10][R48.64] ;  /* 0x0000000a30267981 */ /* 0x000ea2000c1e1900 */
[----:B------:R-:W-:Y:S01]  /*31d0*/  BSSY.RECONVERGENT B0, `(.L_x_58) ;  /* 0x000001c000007945 */ /* 0x000fe20003800200 */
[----:B---3--:R-:W-:-:S04]  /*31e0*/  FMUL R52, R6, R29 ;  /* 0x0000001d06347220 */ /* 0x008fc80000400000 */
[----:B----4-:R-:W-:-:S04]  /*31f0*/  FFMA R29, R5, R44, R52 ;  /* 0x0000002c051d7223 */ /* 0x010fc80000000034 */
[----:B-----5:R-:W-:Y:S01]  /*3200*/  FFMA R45, R4, R45, R29 ;  /* 0x0000002d042d7223 */ /* 0x020fe2000000001d */
[----:B--2---:R-:W-:Y:S08]  /*3210*/  F2F.F64.F32 R42, R51 ;  /* 0x00000033002a7310 */ /* 0x004ff00000201800 */
[----:B------:R-:W0:Y:S08]  /*3220*/  F2F.F64.F32 R38, R38 ;  /* 0x0000002600267310 */ /* 0x000e300000201800 */
        /* <DEDUP_REMOVED lines=9> */
.L_x_62:
[----:B------:R-:W-:-:S08]  /*32c0*/  DADD R42, R24, R42 ;  /* 0x00000000182a7229 */ /* 0x000fd0000000002a */
[----:B------:R-:W-:-:S08]  /*32d0*/  DADD R44, R40, -R42 ;  /* 0x00000000282c7229 */ /* 0x000fd0000000082a */
[----:B------:R-:W-:-:S14]  /*32e0*/  DSETP.GT.AND P0, PT, R44, R30, PT ;  /* 0x0000001e2c00722a */ /* 0x000fdc0003f04000 */
[----:B------:R-:W-:Y:S05]  /*32f0*/  @P0 BRA `(.L_x_62) ;  /* 0xfffffffc00f00947 */ /* 0x000fea000383ffff */
.L_x_61:
[----:B------:R-:W-:Y:S05]  /*3300*/  BSYNC.RECONVERGENT B1 ;  /* 0x0000000000017941 */ /* 0x000fea0003800200 */
.L_x_60:
[----:B------:R-:W-:Y:S05]  /*3310*/  BRA `(.L_x_63) ;  /* 0x00000000001c7947 */ /* 0x000fea0003800000 */
.L_x_59:
[----:B------:R-:W-:-:S08]  /*3320*/  DADD R44, -R40, R42 ;  /* 0x00000000282c7229 */ /* 0x000fd0000000012a */
[----:B------:R-:W-:-:S14]  /*3330*/  DSETP.GT.AND P0, PT, R44, R30, PT ;  /* 0x0000001e2c00722a */ /* 0x000fdc0003f04000 */
[----:B------:R-:W-:Y:S05]  /*3340*/  @!P0 BRA `(.L_x_63) ;  /* 0x0000000000108947 */ /* 0x000fea0003800000 */
.L_x_64:
[----:B------:R-:W-:-:S08]  /*3350*/  DADD R42, -R24, R42 ;  /* 0x00000000182a7229 */ /* 0x000fd0000000012a */
[----:B------:R-:W-:-:S08]  /*3360*/  DADD R44, -R40, R42 ;  /* 0x00000000282c7229 */ /* 0x000fd0000000012a */
[----:B------:R-:W-:-:S14]  /*3370*/  DSETP.GT.AND P0, PT, R44, R30, PT ;  /* 0x0000001e2c00722a */ /* 0x000fdc0003f04000 */
[----:B------:R-:W-:Y:S05]  /*3380*/  @P0 BRA `(.L_x_64) ;  /* 0xfffffffc00f00947 */ /* 0x000fea000383ffff */
.L_x_63:
[----:B------:R-:W-:Y:S05]  /*3390*/  BSYNC.RECONVERGENT B0 ;  /* 0x0000000000007941 */ /* 0x000fea0003800200 */
.L_x_58:
[----:B------:R-:W-:Y:S01]  /*33a0*/  DFMA R38, -R18, R38, R42 ;  /* 0x000000261226722b */ /* 0x000fe2000000012a */
[----:B------:R-:W0:Y:S01]  /*33b0*/  LDCU UR4, c[0x0][0x38c] ;  /* 0x00007180ff0477ac */ /* 0x000e220008000800 */
[----:B------:R-:W-:Y:S01]  /*33c0*/  DADD R40, -RZ, -R24 ;  /* 0x00000000ff287229 */ /* 0x000fe20000000918 */
[----:B------:R-:W-:-:S05]  /*33d0*/  VIADD R0, R0, 0x1 ;  /* 0x0000000100007836 */ /* 0x000fca0000000000 */
[----:B------:R-:W-:-:S08]  /*33e0*/  DADD R38, -R20, R38 ;  /* 0x0000000014267229 */ /* 0x000fd00000000126 */
[----:B------:R-:W-:-:S08]  /*33f0*/  DADD R38, -R22, R38 ;  /* 0x0000000016267229 */ /* 0x000fd00000000126 */
[----:B------:R-:W-:-:S06]  /*3400*/  DSETP.GT.AND P0, PT, R38, R30, PT ;  /* 0x0000001e2600722a */ /* 0x000fcc0003f04000 */
[----:B------:R-:W-:Y:S02]  /*3410*/  FSEL R40, R40, R24, P0 ;  /* 0x0000001828287208 */ /* 0x000fe40000000000 */
[----:B------:R-:W-:Y:S01]  /*3420*/  FSEL R41, R41, R25, P0 ;  /* 0x0000001929297208 */ /* 0x000fe20000000000 */
[----:B------:R-:W-:-:S05]  /*3430*/  DSETP.GT.AND P0, PT, |R38|, R30, PT ;  /* 0x0000001e2600722a */ /* 0x000fca0003f04200 */
[----:B------:R-:W-:-:S10]  /*3440*/  DADD R40, R38, R40 ;  /* 0x0000000026287229 */ /* 0x000fd40000000028 */
[----:B------:R-:W-:Y:S02]  /*3450*/  FSEL R38, R40, R38, P0 ;  /* 0x0000002628267208 */ /* 0x000fe40000000000 */
[----:B------:R-:W-:-:S06]  /*3460*/  FSEL R39, R41, R39, P0 ;  /* 0x0000002729277208 */ /* 0x000fcc0000000000 */
[----:B------:R-:W-:Y:S02]  /*3470*/  DADD R42, R38, -R36 ;  /* 0x00000000262a7229 */ /* 0x000fe40000000824 */
[C-C-:B------:R-:W-:Y:S02]  /*3480*/  DADD R40, R24.reuse, R38.reuse ;  /* 0x0000000018287229 */ /* 0x140fe40000000026 */
[----:B------:R-:W-:-:S04]  /*3490*/  DADD R36, -R24, R38 ;  /* 0x0000000018247229 */ /* 0x000fc80000000126 */
[C---:B------:R-:W-:Y:S02]  /*34a0*/  DSETP.GEU.AND P2, PT, R42.reuse, R32, PT ;  /* 0x000000202a00722a */ /* 0x040fe40003f4e000 */
[----:B------:R-:W-:-:S04]  /*34b0*/  DSETP.GT.AND P0, PT, R42, R30, PT ;  /* 0x0000001e2a00722a */ /* 0x000fc80003f04000 */
[----:B------:R-:W-:Y:S02]  /*34c0*/  FSEL R29, R40, R38, !P2 ;  /* 0x00000026281d7208 */ /* 0x000fe40005000000 */
[----:B------:R-:W-:Y:S02]  /*34d0*/  FSEL R39, R41, R39, !P2 ;  /* 0x0000002729277208 */ /* 0x000fe40005000000 */
[----:B------:R-:W-:Y:S02]  /*34e0*/  FSEL R36, R36, R29, P0 ;  /* 0x0000001d24247208 */ /* 0x000fe40000000000 */
[----:B------:R-:W-:Y:S02]  /*34f0*/  I2FP.F32.U32 R29, R0 ;  /* 0x00000000001d7245 */ /* 0x000fe40000201000 */
[----:B------:R-:W-:Y:S02]  /*3500*/  FSEL R37, R37, R39, P0 ;  /* 0x0000002725257208 */ /* 0x000fe40000000000 */
[----:B0-----:R-:W-:-:S04]  /*3510*/  FSETP.GEU.AND P0, PT, R29, UR4, PT ;  /* 0x000000041d007c0b */ /* 0x001fc8000bf0e000 */
[----:B------:R-:W-:-:S09]  /*3520*/  DADD R34, R36, R34 ;  /* 0x0000000024227229 */ /* 0x000fd20000000022 */
[----:B------:R-:W-:Y:S05]  /*3530*/  @!P0 BRA `(.L_x_65) ;  /* 0xfffffff800f48947 */ /* 0x000fea000383ffff */
.L_x_57:
[----:B------:R-:W0:Y:S01]  /*3540*/  MUFU.RCP64H R25, R15 ;  /* 0x0000000f00197308 */ /* 0x000e220000001800 */
[----:B------:R-:W-:Y:S01]  /*3550*/  MOV R24, 0x1 ;  /* 0x0000000100187802 */ /* 0x000fe20000000f00 */
[----:B------:R-:W-:Y:S01]  /*3560*/  BSSY.RECONVERGENT B0, `(.L_x_66) ;  /* 0x0000013000007945 */ /* 0x000fe20003800200 */
[----:B------:R-:W-:-:S04]  /*3570*/  FSETP.GEU.AND P2, PT, |R35|, 6.5827683646048100446e-37, PT ;  /* 0x036000002300780b */ /* 0x000fc80003f4e200 */
[----:B0-----:R-:W-:-:S08]  /*3580*/  DFMA R30, -R14, R24, 1 ;  /* 0x3ff000000e1e742b */ /* 0x001fd00000000118 */
        /* <DEDUP_REMOVED lines=11> */
[----:B------:R-:W-:Y:S01]  /*3640*/  MOV R0, 0x3670 ;  /* 0x0000367000007802 */ /* 0x000fe20000000f00 */
[----:B------:R-:W-:-:S07]  /*3650*/  IMAD.MOV.U32 R31, RZ, RZ, R15 ;  /* 0x000000ffff1f7224 */ /* 0x000fce00078e000f */
[----:B------:R-:W-:Y:S05]  /*3660*/  CALL.REL.NOINC `($__internal_0_$__cuda_sm20_div_rn_f64_full) ;  /* 0x0000001000cc7944 */ /* 0x000fea0003c00000 */
[----:B------:R-:W-:Y:S01]  /*3670*/  MOV R32, R38 ;  /* 0x0000002600207202 */ /* 0x000fe20000000f00 */
[----:B------:R-:W-:-:S07]  /*3680*/  IMAD.MOV.U32 R33, RZ, RZ, R39 ;  /* 0x000000ffff217224 */ /* 0x000fce00078e0027 */
.L_x_67:
[----:B------:R-:W-:Y:S05]  /*3690*/  BSYNC.RECONVERGENT B0 ;  /* 0x0000000000007941 */ /* 0x000fea0003800200 */
.L_x_66:
[----:B------:R-:W-:Y:S01]  /*36a0*/  CS2R R46, SRZ ;  /* 0x00000000002e7805 */ /* 0x000fe2000001ff00 */
[----:B------:R-:W-:Y:S06]  /*36b0*/  @!P1 BRA `(.L_x_68) ;  /* 0x0000000400389947 */ /* 0x000fec0003800000 */
[----:B------:R-:W0:Y:S01]  /*36c0*/  LDCU UR4, c[0x0][0x3b8] ;  /* 0x00007700ff0477ac */ /* 0x000e220008000800 */
[----:B------:R-:W1:Y:S01]  /*36d0*/  F2F.F64.F32 R24, R28 ;  /* 0x0000001c00187310 */ /* 0x000e620000201800 */
[----:B------:R-:W-:Y:S01]  /*36e0*/  IMAD.MOV.U32 R0, RZ, RZ, 0x1 ;  /* 0x00000001ff007424 */ /* 0x000fe200078e00ff */
[----:B------:R-:W-:Y:S02]  /*36f0*/  CS2R R46, SRZ ;  /* 0x00000000002e7805 */ /* 0x000fe4000001ff00 */
[----:B------:R-:W-:Y:S01]  /*3700*/  MOV R40, R22 ;  /* 0x0000001600287202 */ /* 0x000fe20000000f00 */
[----:B------:R-:W-:Y:S01]  /*3710*/  IMAD.MOV.U32 R41, RZ, RZ, R23 ;  /* 0x000000ffff297224 */ /* 0x000fe200078e0017 */
[----:B-1----:R-:W-:Y:S02]  /*3720*/  DMUL R34, R24, 0.5 ;  /* 0x3fe0000018227828 */ /* 0x002fe40000000000 */
[----:B0-----:R-:W0:Y:S09]  /*3730*/  F2F.F64.F32 R30, UR4 ;  /* 0x00000004001e7d10 */ /* 0x001e320008201800 */
.L_x_76:
[----:B------:R-:W1:Y:S01]  /*3740*/  LDC.64 R38, c[0x0][0x3b0] ;  /* 0x0000ec00ff267b82 */ /* 0x000e620000000a00 */
[----:B------:R-:W-:-:S07]  /*3750*/  IMAD R29, R0, 0x3, RZ ;  /* 0x00000003001d7824 */ /* 0x000fce00078e02ff */
[----:B------:R-:W2:Y:S08]  /*3760*/  LDC.64 R36, c[0x0][0x3c0] ;  /* 0x0000f000ff247b82 */ /* 0x000eb00000000a00 */
[----:B------:R-:W3:Y:S01]  /*3770*/  LDC.64 R42, c[0x0][0x3a8] ;  /* 0x0000ea00ff2a7b82 */ /* 0x000ee20000000a00 */
[----:B-1----:R-:W-:-:S05]  /*3780*/  IMAD.WIDE.U32 R38, R29, 0x4, R38 ;  /* 0x000000041d267825 */ /* 0x002fca00078e0026 */
[----:B------:R-:W4:Y:S01]  /*3790*/  LDG.E R29, desc[UR10][R38.64+0x4] ;  /* 0x0000040a261d7981 */ /* 0x000f22000c1e1900 */
[----:B--2---:R-:W-:-:S03]  /*37a0*/  IMAD.WIDE.U32 R48, R0, 0x4, R36 ;  /* 0x0000000400307825 */ /* 0x004fc600078e0024 */
[----:B------:R-:W2:Y:S04]  /*37b0*/  LDG.E R44, desc[UR10][R38.64] ;  /* 0x0000000a262c7981 */ /* 0x000ea8000c1e1900 */
[----:B------:R-:W5:Y:S01]  /*37c0*/  LDG.E R37, desc[UR10][R38.64+0x8] ;  /* 0x0000080a26257981 */ /* 0x000f62000c1e1900 */
[----:B---3--:R-:W-:-:S03]  /*37d0*/  IMAD.WIDE.U32 R52, R0, 0x4, R42 ;  /* 0x0000000400347825 */ /* 0x008fc600078e002a */
[----:B------:R-:W3:Y:S04]  /*37e0*/  LDG.E R48, desc[UR10][R48.64] ;  /* 0x0000000a30307981 */ /* 0x000ee8000c1e1900 */
[----:B------:R-:W3:Y:S01]  /*37f0*/  LDG.E R36, desc[UR10][R52.64] ;  /* 0x0000000a34247981 */ /* 0x000ee2000c1e1900 */
[----:B------:R-:W-:Y:S01]  /*3800*/  BSSY.RECONVERGENT B0, `(.L_x_69) ;  /* 0x000001c000007945 */ /* 0x000fe20003800200 */
[----:B----4-:R-:W-:-:S04]  /*3810*/  FMUL R42, R6, R29 ;  /* 0x0000001d062a7220 */ /* 0x010fc80000400000 */
[----:B--2---:R-:W-:-:S04]  /*3820*/  FFMA R29, R5, R44, R42 ;  /* 0x0000002c051d7223 */ /* 0x004fc8000000002a */
[----:B-----5:R-:W-:Y:S01]  /*3830*/  FFMA R29, R4, R37, R29 ;  /* 0x00000025041d7223 */ /* 0x020fe2000000001d */
[----:B---3--:R-:W-:Y:S08]  /*3840*/  F2F.F64.F32 R44, R48 ;  /* 0x00000030002c7310 */ /* 0x008ff00000201800 */
[----:B------:R-:W1:Y:S08]  /*3850*/  F2F.F64.F32 R42, R29 ;  /* 0x0000001d002a7310 */ /* 0x000e700000201800 */
[----:B------:R-:W2:Y:S01]  /*3860*/  F2F.F64.F32 R36, R36 ;  /* 0x0000002400247310 */ /* 0x000ea20000201800 */
[----:B-1----:R-:W-:-:S02]  /*3870*/  DFMA R44, R42, 3.3356409403495490551e-06, R44 ;  /* 0x3ecbfb3c2a2c782b */ /* 0x002fc4000000002c */
[----:B--2---:R-:W-:-:S08]  /*3880*/  DFMA R38, R36, R8, R16 ;  /* 0x000000082426722b */ /* 0x004fd00000000010 */
[----:B------:R-:W-:-:S14]  /*3890*/  DSETP.GT.AND P0, PT, R44, R38, PT ;  /* 0x000000262c00722a */ /* 0x000fdc0003f04000 */
[----:B------:R-:W-:Y:S05]  /*38a0*/  @P0 BRA `(.L_x_70) ;  /* 0x0000000000280947 */ /* 0x000fea0003800000 */
[----:B------:R-:W-:Y:S01]  /*38b0*/  DADD R42, R38, -R44 ;  /* 0x00000000262a7229 */ /* 0x000fe2000000082c */
[----:B------:R-:W-:Y:S07]  /*38c0*/  BSSY.RECONVERGENT B1, `(.L_x_71) ;  /* 0x0000007000017945 */ /* 0x000fee0003800200 */
[----:B------:R-:W-:-:S14]  /*38d0*/  DSETP.GT.AND P0, PT, R42, R34, PT ;  /* 0x000000222a00722a */ /* 0x000fdc0003f04000 */
[----:B------:R-:W-:Y:S05]  /*38e0*/  @!P0 BRA `(.L_x_72) ;  /* 0x0000000000108947 */ /* 0x000fea0003800000 */
.L_x_73:
[----:B------:R-:W-:-:S08]  /*38f0*/  DADD R44, R24, R44 ;  /* 0x00000000182c7229 */ /* 0x000fd0000000002c */
[----:B------:R-:W-:-:S08]  /*3900*/  DADD R42, R38, -R44 ;  /* 0x00000000262a7229 */ /* 0x000fd0000000082c */
[----:B------:R-:W-:-:S14]  /*3910*/  DSETP.GT.AND P0, PT, R42, R34, PT ;  /* 0x000000222a00722a */ /* 0x000fdc0003f04000 */
[----:B------:R-:W-:Y:S05]  /*3920*/  @P0 BRA `(.L_x_73) ;  /* 0xfffffffc00f00947 */ /* 0x000fea000383ffff */
.L_x_72:
[----:B------:R-:W-:Y:S05]  /*3930*/  BSYNC.RECONVERGENT B1 ;  /* 0x0000000000017941 */ /* 0x000fea0003800200 */
.L_x_71:
[----:B------:R-:W-:Y:S05]  /*3940*/  BRA `(.L_x_74) ;  /* 0x00000000001c7947 */ /* 0x000fea0003800000 */
.L_x_70:
[----:B------:R-:W-:-:S08]  /*3950*/  DADD R42, -R38, R44 ;  /* 0x00000000262a7229 */ /* 0x000fd0000000012c */
[----:B------:R-:W-:-:S14]  /*3960*/  DSETP.GT.AND P0, PT, R42, R34, PT ;  /* 0x000000222a00722a */ /* 0x000fdc0003f04000 */
[----:B------:R-:W-:Y:S05]  /*3970*/  @!P0 BRA `(.L_x_74) ;  /* 0x0000000000108947 */ /* 0x000fea0003800000 */
.L_x_75:
[----:B------:R-:W-:-:S08]  /*3980*/  DADD R44, -R24, R44 ;  /* 0x00000000182c7229 */ /* 0x000fd0000000012c */
[----:B------:R-:W-:-:S08]  /*3990*/  DADD R42, -R38, R44 ;  /* 0x00000000262a7229 */ /* 0x000fd0000000012c */
[----:B------:R-:W-:-:S14]  /*39a0*/  DSETP.GT.AND P0, PT, R42, R34, PT ;  /* 0x000000222a00722a */ /* 0x000fdc0003f04000 */
[----:B------:R-:W-:Y:S05]  /*39b0*/  @P0 BRA `(.L_x_75) ;  /* 0xfffffffc00f00947 */ /* 0x000fea000383ffff */
.L_x_74:
[----:B------:R-:W-:Y:S05]  /*39c0*/  BSYNC.RECONVERGENT B0 ;  /* 0x0000000000007941 */ /* 0x000fea0003800200 */
.L_x_69:
[----:B------:R-:W-:Y:S01]  /*39d0*/  DFMA R44, -R18, R36, R44 ;  /* 0x00000024122c722b */ /* 0x000fe2000000012c */
[----:B------:R-:W1:Y:S01]  /*39e0*/  LDCU UR4, c[0x0][0x38c] ;  /* 0x00007180ff0477ac */ /* 0x000e620008000800 */
[----:B------:R-:W-:Y:S01]  /*39f0*/  DADD R38, -RZ, -R24 ;  /* 0x00000000ff267229 */ /* 0x000fe20000000918 */
[----:B------:R-:W-:Y:S01]  /*3a00*/  VIADD R0, R0, 0x1 ;  /* 0x0000000100007836 */ /* 0x000fe20000000000 */
[----:B0-----:R-:W-:-:S04]  /*3a10*/  DADD R36, -R30, R36 ;  /* 0x000000001e247229 */ /* 0x001fc80000000124 */
[----:B------:R-:W-:Y:S01]  /*3a20*/  DADD R42, -R20, R44 ;  /* 0x00000000142a7229 */ /* 0x000fe2000000012c */
[----:B------:R-:W-:-:S07]  /*3a30*/  I2FP.F32.U32 R29, R0 ;  /* 0x00000000001d7245 */ /* 0x000fce0000201000 */
[----:B------:R-:W-:-:S08]  /*3a40*/  DADD R42, -R22, R42 ;  /* 0x00000000162a7229 */ /* 0x000fd0000000012a */
[----:B------:R-:W-:-:S06]  /*3a50*/  DSETP.GT.AND P0, PT, R42, R34, PT ;  /* 0x000000222a00722a */ /* 0x000fcc0003f04000 */
[----:B------:R-:W-:Y:S02]  /*3a60*/  FSEL R38, R38, R24, P0 ;  /* 0x0000001826267208 */ /* 0x000fe40000000000 */
[----:B------:R-:W-:Y:S01]  /*3a70*/  FSEL R39, R39, R25, P0 ;  /* 0x0000001927277208 */ /* 0x000fe20000000000 */
[----:B------:R-:W-:-:S05]  /*3a80*/  DSETP.GT.AND P0, PT, |R42|, R34, PT ;  /* 0x000000222a00722a */ /* 0x000fca0003f04200 */
[----:B------:R-:W-:-:S10]  /*3a90*/  DADD R38, R42, R38 ;  /* 0x000000002a267229 */ /* 0x000fd40000000026 */
[----:B------:R-:W-:Y:S02]  /*3aa0*/  FSEL R38, R38, R42, P0 ;  /* 0x0000002a26267208 */ /* 0x000fe40000000000 */
[----:B------:R-:W-:Y:S01]  /*3ab0*/  FSEL R39, R39, R43, P0 ;  /* 0x0000002b27277208 */ /* 0x000fe20000000000 */
[----:B------:R-:W-:-:S05]  /*3ac0*/  DMUL R42, R24, -0.5 ;  /* 0xbfe00000182a7828 */ /* 0x000fca0000000000 */
[----:B------:R-:W-:Y:S02]  /*3ad0*/  DADD R40, R38, -R40 ;  /* 0x0000000026287229 */ /* 0x000fe40000000828 */
[----:B------:R-:W-:-:S06]  /*3ae0*/  DADD R44, -R24, R38 ;  /* 0x00000000182c7229 */ /* 0x000fcc0000000126 */
[----:B------:R-:W-:Y:S02]  /*3af0*/  DSETP.GEU.AND P2, PT, R40, R42, PT ;  /* 0x0000002a2800722a */ /* 0x000fe40003f4e000 */
[----:B------:R-:W-:Y:S02]  /*3b00*/  DADD R42, R24, R38 ;  /* 0x00000000182a7229 */ /* 0x000fe40000000026 */
[----:B------:R-:W-:-:S08]  /*3b10*/  DSETP.GT.AND P0, PT, R40, R34, PT ;  /* 0x000000222800722a */ /* 0x000fd00003f04000 */
[----:B------:R-:W-:Y:S02]  /*3b20*/  FSEL R41, R42, R38, !P2 ;  /* 0x000000262a297208 */ /* 0x000fe40005000000 */
[----:B------:R-:W-:Y:S02]  /*3b30*/  FSEL R39, R43, R39, !P2 ;  /* 0x000000272b277208 */ /* 0x000fe40005000000 */
[----:B------:R-:W-:Y:S02]  /*3b40*/  FSEL R40, R44, R41, P0 ;  /* 0x000000292c287208 */ /* 0x000fe40000000000 */
[----:B------:R-:W-:Y:S02]  /*3b50*/  FSEL R41, R45, R39, P0 ;  /* 0x000000272d297208 */ /* 0x000fe40000000000 */
[----:B-1----:R-:W-:-:S04]  /*3b60*/  FSETP.GEU.AND P0, PT, R29, UR4, PT ;  /* 0x000000041d007c0b */ /* 0x002fc8000bf0e000 */
[----:B------:R-:W-:-:S08]  /*3b70*/  DADD R38, R40, -R32 ;  /* 0x0000000028267229 */ /* 0x000fd00000000820 */
[----:B------:R-:W-:Y:S01]  /*3b80*/  DFMA R46, R36, R38, R46 ;  /* 0x00000026242e722b */ /* 0x000fe2000000002e */
[----:B------:R-:W-:Y:S10]  /*3b90*/  @!P0 BRA `(.L_x_76) ;  /* 0xfffffff800e88947 */ /* 0x000ff4000383ffff */
.L_x_68:
[----:B------:R-:W0:Y:S01]  /*3ba0*/  MUFU.RCP64H R25, R27 ;  /* 0x0000001b00197308 */ /* 0x000e220000001800 */
[----:B------:R-:W-:Y:S01]  /*3bb0*/  MOV R24, 0x1 ;  /* 0x0000000100187802 */ /* 0x000fe20000000f00 */
[----:B------:R-:W1:Y:S01]  /*3bc0*/  LDCU UR4, c[0x0][0x3b8] ;  /* 0x00007700ff0477ac */ /* 0x000e620008000800 */
[----:B------:R-:W-:Y:S04]  /*3bd0*/  BSSY.RECONVERGENT B0, `(.L_x_77) ;  /* 0x0000018000007945 */ /* 0x000fe80003800200 */
[----:B0-----:R-:W-:Y:S01]  /*3be0*/  DFMA R30, R24, -R26, 1 ;  /* 0x3ff00000181e742b */ /* 0x001fe2000000081a */
[----:B-1----:R-:W-:-:S04]  /*3bf0*/  FADD R0, R7, -UR4 ;  /* 0x8000000407007e21 */ /* 0x002fc80008000000 */
[----:B------:R-:W0:Y:S03]  /*3c00*/  F2F.F64.F32 R34, R0 ;  /* 0x0000000000227310 */ /* 0x000e260000201800 */
[----:B------:R-:W-:-:S08]  /*3c10*/  DFMA R30, R30, R30, R30 ;  /* 0x0000001e1e1e722b */ /* 0x000fd0000000001e */
[----:B------:R-:W-:Y:S02]  /*3c20*/  DFMA R30, R24, R30, R24 ;  /* 0x0000001e181e722b */ /* 0x000fe40000000018 */
[----:B------:R-:W-:-:S06]  /*3c30*/  DADD R24, RZ, -R32 ;  /* 0x00000000ff187229 */ /* 0x000fcc0000000820 */
[----:B------:R-:W-:Y:S02]  /*3c40*/  DFMA R36, R30, -R26, 1 ;  /* 0x3ff000001e24742b */ /* 0x000fe4000000081a */
[----:B0-----:R-:W-:-:S06]  /*3c50*/  DFMA R34, R34, R24, R46 ;  /* 0x000000182222722b */ /* 0x001fcc000000002e */
[----:B------:R-:W-:-:S04]  /*3c60*/  DFMA R36, R30, R36, R30 ;  /* 0x000000241e24722b */ /* 0x000fc8000000001e */
[----:B------:R-:W-:-:S04]  /*3c70*/  FSETP.GEU.AND P2, PT, |R35|, 6.5827683646048100446e-37, PT ;  /* 0x036000002300780b */ /* 0x000fc80003f4e200 */
[----:B------:R-:W-:-:S08]  /*3c80*/  DMUL R46, R36, R34 ;  /* 0x00000022242e7228 */ /* 0x000fd00000000000 */
[----:B------:R-:W-:-:S08]  /*3c90*/  DFMA R24, R46, -R26, R34 ;  /* 0x8000001a2e18722b */ /* 0x000fd00000000022 */
[----:B------:R-:W-:-:S10]  /*3ca0*/  DFMA R46, R36, R24, R46 ;  /* 0x00000018242e722b */ /* 0x000fd4000000002e */
[----:B------:R-:W-:-:S05]  /*3cb0*/  FFMA R24, RZ, R27, R47 ;  /* 0x0000001bff187223 */ /* 0x000fca000000002f */
[----:B------:R-:W-:Y:S02]  /*3cc0*/  FSETP.GT.AND P0, PT, |R24|, 1.469367938527859385e-39, PT ;  /* 0x001000001800780b */ /* 0x000fe40003f04200 */
[----:B------:R-:W-:-:S11]  /*3cd0*/  CS2R R24, SRZ ;  /* 0x0000000000187805 */ /* 0x000fd6000001ff00 */
[----:B------:R-:W-:Y:S05]  /*3ce0*/  @P0 BRA P2, `(.L_x_78) ;  /* 0x0000000000180947 */ /* 0x000fea0001000000 */
[----:B------:R-:W-:Y:S01]  /*3cf0*/  IMAD.MOV.U32 R30, RZ, RZ, R26 ;  /* 0x000000ffff1e7224 */ /* 0x000fe200078e001a */
[----:B------:R-:W-:Y:S01]  /*3d00*/  MOV R0, 0x3d30 ;  /* 0x00003d3000007802 */ /* 0x000fe20000000f00 */
[----:B------:R-:W-:-:S07]  /*3d10*/  IMAD.MOV.U32 R31, RZ, RZ, R27 ;  /* 0x000000ffff1f7224 */ /* 0x000fce00078e001b */
[----:B------:R-:W-:Y:S05]  /*3d20*/  CALL.REL.NOINC `($__internal_0_$__cuda_sm20_div_rn_f64_full) ;  /* 0x0000000c001c7944 */ /* 0x000fea0003c00000 */
[----:B------:R-:W-:Y:S01]  /*3d30*/  MOV R46, R38 ;  /* 0x00000026002e7202 */ /* 0x000fe20000000f00 */
[----:B------:R-:W-:-:S07]  /*3d40*/  IMAD.MOV.U32 R47, RZ, RZ, R39 ;  /* 0x000000ffff2f7224 */ /* 0x000fce00078e0027 */
.L_x_78:
[----:B------:R-:W-:Y:S05]  /*3d50*/  BSYNC.RECONVERGENT B0 ;  /* 0x0000000000007941 */ /* 0x000fea0003800200 */
.L_x_77:
[----:B------:R-:W0:Y:S01]  /*3d60*/  LDCU UR4, c[0x0][0x3b8] ;  /* 0x00007700ff0477ac */ /* 0x000e220008000800 */
[----:B------:R-:W0:Y:S02]  /*3d70*/  F2F.F32.F64 R46, R46 ;  /* 0x0000002e002e7310 */ /* 0x000e240000301000 */
[----:B0-----:R-:W-:-:S06]  /*3d80*/  FMUL R0, R46, UR4 ;  /* 0x000000042e007c20 */ /* 0x001fcc0008400000 */
[----:B------:R-:W0:Y:S02]  /*3d90*/  F2F.F64.F32 R26, R0 ;  /* 0x00000000001a7310 */ /* 0x000e240000201800 */
[----:B0-----:R-:W-:-:S06]  /*3da0*/  DADD R26, -R26, R32 ;  /* 0x000000001a1a7229 */ /* 0x001fcc0000000120 */
[----:B------:R0:W1:Y:S01]  /*3db0*/  F2F.F32.F64 R48, R26 ;  /* 0x0000001a00307310 */ /* 0x0000620000301000 */
[----:B------:R-:W-:Y:S05]  /*3dc0*/  @!P1 BRA `(.L_x_79) ;  /* 0x0000000400e49947 */ /* 0x000fea0003800000 */
[----:B------:R-:W-:Y:S01]  /*3dd0*/  IMAD.MOV.U32 R25, RZ, RZ, 0x37422e45 ;  /* 0x37422e45ff197424 */ /* 0x000fe200078e00ff */
[----:B------:R-:W2:Y:S01]  /*3de0*/  FCHK P0, R46, 86400 ;  /* 0x47a8c0002e007902 */ /* 0x000ea20000000000 */
[----:B------:R-:W-:Y:S02]  /*3df0*/  BSSY.RECONVERGENT B0, `(.L_x_80) ;  /* 0x0000009000007945 */ /* 0x000fe40003800200 */
[----:B------:R-:W-:-:S04]  /*3e00*/  FFMA R0, R25, -R50, 1 ;  /* 0x3f80000019007423 */ /* 0x000fc80000000832 */
[----:B------:R-:W-:-:S04]  /*3e10*/  FFMA R25, R0, R25, 1.1574074051168281585e-05 ;  /* 0x37422e4500197423 */ /* 0x000fc80000000019 */
[----:B0-----:R-:W-:-:S04]  /*3e20*/  FFMA R27, R25, R46, RZ ;  /* 0x0000002e191b7223 */ /* 0x001fc800000000ff */
[----:B------:R-:W-:-:S04]  /*3e30*/  FFMA R0, R27, -86400, R46 ;  /* 0xc7a8c0001b007823 */ /* 0x000fc8000000002e */
[----:B------:R-:W-:Y:S01]  /*3e40*/  FFMA R0, R25, R0, R27 ;  /* 0x0000000019007223 */ /* 0x000fe2000000001b */
[----:B--2---:R-:W-:Y:S06]  /*3e50*/  @!P0 BRA `(.L_x_81) ;  /* 0x0000000000088947 */ /* 0x004fec0003800000 */
[----:B------:R-:W-:-:S07]  /*3e60*/  MOV R24, 0x3e80 ;  /* 0x00003e8000187802 */ /* 0x000fce0000000f00 */
[----:B-1----:R-:W-:Y:S05]  /*3e70*/  CALL.REL.NOINC `($__internal_1_$__cuda_sm3x_div_rn_noftz_f32_slowpath) ;  /* 0x0000001000347944 */ /* 0x002fea0003c00000 */
.L_x_81:
[----:B------:R-:W-:Y:S05]  /*3e80*/  BSYNC.RECONVERGENT B0 ;  /* 0x0000000000007941 */ /* 0x000fea0003800200 */
.L_x_80:
[----:B------:R-:W-:Y:S01]  /*3e90*/  FADD R25, R0, 1 ;  /* 0x3f80000000197421 */ /* 0x000fe20000000000 */
[----:B------:R-:W-:Y:S01]  /*3ea0*/  MOV R49, 0x1 ;  /* 0x0000000100317802 */ /* 0x000fe20000000f00 */
[----:B------:R-:W-:Y:S02]  /*3eb0*/  IMAD.MOV.U32 R30, RZ, RZ, R22 ;  /* 0x000000ffff1e7224 */ /* 0x000fe400078e0016 */
[----:B------:R-:W-:Y:S01]  /*3ec0*/  FMUL R26, R28, R25 ;  /* 0x000000191c1a7220 */ /* 0x000fe20000400000 */
[----:B------:R-:W-:Y:S01]  /*3ed0*/  CS2R R24, SRZ ;  /* 0x0000000000187805 */ /* 0x000fe2000001ff00 */
[----:B------:R-:W-:-:S04]  /*3ee0*/  IMAD.MOV.U32 R31, RZ, RZ, R23 ;  /* 0x000000ffff1f7224 */ /* 0x000fc800078e0017 */
[----:B------:R-:W0:Y:S02]  /*3ef0*/  F2F.F64.F32 R26, R26 ;  /* 0x0000001a001a7310 */ /* 0x000e240000201800 */
[----:B0-----:R-:W-:-:S11]  /*3f00*/  DMUL R28, R26, 0.5 ;  /* 0x3fe000001a1c7828 */ /* 0x001fd60000000000 */
.L_x_92:
[----:B------:R-:W0:Y:S01]  /*3f10*/  LDC.64 R38, c[0x0][0x3b0] ;  /* 0x0000ec00ff267b82 */ /* 0x000e220000000a00 */
[----:B------:R-:W-:-:S07]  /*3f20*/  IMAD R35, R49, 0x3, RZ ;  /* 0x0000000331237824 */ /* 0x000fce00078e02ff */
[----:B------:R-:W2:Y:S08]  /*3f30*/  LDC.64 R42, c[0x0][0x3c0] ;  /* 0x0000f000ff2a7b82 */ /* 0x000eb00000000a00 */
[----:B------:R-:W3:Y:S01]  /*3f40*/  LDC.64 R32, c[0x0][0x3a8] ;  /* 0x0000ea00ff207b82 */ /* 0x000ee20000000a00 */
[----:B0-----:R-:W-:-:S05]  /*3f50*/  IMAD.WIDE.U32 R38, R35, 0x4, R38 ;  /* 0x0000000423267825 */ /* 0x001fca00078e0026 */
        /* <DEDUP_REMOVED lines=12> */
[----:B------:R-:W0:Y:S08]  /*4020*/  F2F.F64.F32 R34, R34 ;  /* 0x0000002200227310 */ /* 0x000e300000201800 */
[----:B------:R-:W2:Y:S01]  /*4030*/  F2F.F64.F32 R42, R44 ;  /* 0x0000002c002a7310 */ /* 0x000ea20000201800 */
[----:B0-----:R-:W-:-:S02]  /*4040*/  DFMA R32, R34, R8, R16 ;  /* 0x000000082220722b */ /* 0x001fc40000000010 */
[----:B--2---:R-:W-:-:S08]  /*4050*/  DFMA R36, R42, 3.3356409403495490551e-06, R36 ;  /* 0x3ecbfb3c2a24782b */ /* 0x004fd00000000024 */
[----:B------:R-:W-:-:S14]  /*4060*/  DSETP.GT.AND P0, PT, R36, R32, PT ;  /* 0x000000202400722a */ /* 0x000fdc0003f04000 */
[----:B------:R-:W-:Y:S05]  /*4070*/  @P0 BRA `(.L_x_83) ;  /* 0x0000000000280947 */ /* 0x000fea0003800000 */
[----:B------:R-:W-:Y:S01]  /*4080*/  DADD R38, R32, -R36 ;  /* 0x0000000020267229 */ /* 0x000fe20000000824 */
[----:B------:R-:W-:Y:S07]  /*4090*/  BSSY.RECONVERGENT B1, `(.L_x_84) ;  /* 0x0000007000017945 */ /* 0x000fee0003800200 */
[----:B------:R-:W-:-:S14]  /*40a0*/  DSETP.GT.AND P0, PT, R38, R28, PT ;  /* 0x0000001c2600722a */ /* 0x000fdc0003f04000 */
[----:B------:R-:W-:Y:S05]  /*40b0*/  @!P0 BRA `(.L_x_85) ;  /* 0x0000000000108947 */ /* 0x000fea0003800000 */
.L_x_86:
[----:B------:R-:W-:-:S08]  /*40c0*/  DADD R36, R26, R36 ;  /* 0x000000001a247229 */ /* 0x000fd00000000024 */
[----:B------:R-:W-:-:S08]  /*40d0*/  DADD R38, R32, -R36 ;  /* 0x0000000020267229 */ /* 0x000fd00000000824 */
[----:B------:R-:W-:-:S14]  /*40e0*/  DSETP.GT.AND P0, PT, R38, R28, PT ;  /* 0x0000001c2600722a */ /* 0x000fdc0003f04000 */
[----:B------:R-:W-:Y:S05]  /*40f0*/  @P0 BRA `(.L_x_86) ;  /* 0xfffffffc00f00947 */ /* 0x000fea000383ffff */
.L_x_85:
[----:B------:R-:W-:Y:S05]  /*4100*/  BSYNC.RECONVERGENT B1 ;  /* 0x0000000000017941 */ /* 0x000fea0003800200 */
.L_x_84:
[----:B------:R-:W-:Y:S05]  /*4110*/  BRA `(.L_x_87) ;  /* 0x00000000001c7947 */ /* 0x000fea0003800000 */
.L_x_83:
[----:B------:R-:W-:-:S08]  /*4120*/  DADD R38, -R32, R36 ;  /* 0x0000000020267229 */ /* 0x000fd00000000124 */
[----:B------:R-:W-:-:S14]  /*4130*/  DSETP.GT.AND P0, PT, R38, R28, PT ;  /* 0x0000001c2600722a */ /* 0x000fdc0003f04000 */
[----:B------:R-:W-:Y:S05]  /*4140*/  @!P0 BRA `(.L_x_87) ;  /* 0x0000000000108947 */ /* 0x000fea0003800000 */
.L_x_88:
[----:B------:R-:W-:-:S08]  /*4150*/  DADD R36, -R26, R36 ;  /* 0x000000001a247229 */ /* 0x000fd00000000124 */
[----:B------:R-:W-:-:S08]  /*4160*/  DADD R38, -R32, R36 ;  /* 0x0000000020267229 */ /* 0x000fd00000000124 */
[----:B------:R-:W-:-:S14]  /*4170*/  DSETP.GT.AND P0, PT, R38, R28, PT ;  /* 0x0000001c2600722a */ /* 0x000fdc0003f04000 */
[----:B------:R-:W-:Y:S05]  /*4180*/  @P0 BRA `(.L_x_88) ;  /* 0xfffffffc00f00947 */ /* 0x000fea000383ffff */
.L_x_87:
[----:B------:R-:W-:Y:S05]  /*4190*/  BSYNC.RECONVERGENT B0 ;  /* 0x0000000000007941 */ /* 0x000fea0003800200 */
.L_x_82:
[----:B------:R-:W0:Y:S02]  /*41a0*/  LDC.64 R42, c[0x0][0x3c8] ;  /* 0x0000f200ff2a7b82 */ /* 0x000e240000000a00 */
[----:B0-----:R-:W-:-:S06]  /*41b0*/  IMAD.WIDE.U32 R42, R49, 0x4, R42 ;  /* 0x00000004312a7825 */ /* 0x001fcc00078e002a */
[----:B------:R-:W2:Y:S01]  /*41c0*/  LDG.E R42, desc[UR10][R42.64] ;  /* 0x0000000a2a2a7981 */ /* 0x000ea2000c1e1900 */
[----:B------:R-:W-:Y:S01]  /*41d0*/  DFMA R36, -R18, R34, R36 ;  /* 0x000000221224722b */ /* 0x000fe20000000124 */
[----:B------:R-:W-:Y:S01]  /*41e0*/  BSSY.RECONVERGENT B0, `(.L_x_89) ;  /* 0x000001f000007945 */ /* 0x000fe20003800200 */
[----:B------:R-:W-:Y:S01]  /*41f0*/  DMUL R38, R26, -0.5 ;  /* 0xbfe000001a267828 */ /* 0x000fe20000000000 */
[----:B------:R-:W-:-:S05]  /*4200*/  MOV R0, 0x43d0 ;  /* 0x000043d000007802 */ /* 0x000fca0000000f00 */
[----:B------:R-:W-:Y:S02]  /*4210*/  DADD R32, -R20, R36 ;  /* 0x0000000014207229 */ /* 0x000fe40000000124 */
[----:B------:R-:W-:-:S06]  /*4220*/  DADD R36, -RZ, -R26 ;  /* 0x00000000ff247229 */ /* 0x000fcc000000091a */
        /* <DEDUP_REMOVED lines=11> */
[C---:B------:R-:W-:Y:S01]  /*42e0*/  DSETP.GEU.AND P1, PT, R30.reuse, R38, PT ;  /* 0x000000261e00722a */ /* 0x040fe20003f2e000 */
[----:B------:R-:W0:Y:S01]  /*42f0*/  F2F.F64.F32 R38, R46 ;  /* 0x0000002e00267310 */ /* 0x000e220000201800 */
[----:B------:R-:W-:-:S04]  /*4300*/  DSETP.GT.AND P0, PT, R30, R28, PT ;  /* 0x0000001c1e00722a */ /* 0x000fc80003f04000 */
[----:B------:R-:W-:Y:S02]  /*4310*/  FSEL R31, R36, R32, !P1 ;  /* 0x00000020241f7208 */ /* 0x000fe40004800000 */
[----:B------:R-:W-:Y:S02]  /*4320*/  FSEL R37, R37, R33, !P1 ;  /* 0x0000002125257208 */ /* 0x000fe40004800000 */
[----:B-1----:R-:W1:Y:S01]  /*4330*/  F2F.F64.F32 R32, R48 ;  /* 0x0000003000207310 */ /* 0x002e620000201800 */
[----:B------:R-:W-:Y:S02]  /*4340*/  FSEL R30, R40, R31, P0 ;  /* 0x0000001f281e7208 */ /* 0x000fe40000000000 */
[----:B------:R-:W-:-:S06]  /*4350*/  FSEL R31, R41, R37, P0 ;  /* 0x00000025291f7208 */ /* 0x000fcc0000000000 */
[----:B0-----:R-:W-:-:S08]  /*4360*/  DFMA R38, R34, -R38, R30 ;  /* 0x800000262226722b */ /* 0x001fd0000000001e */
[----:B-1----:R-:W-:Y:S01]  /*4370*/  DADD R32, R38, -R32 ;  /* 0x0000000026207229 */ /* 0x002fe20000000820 */
[----:B--2---:R-:W0:Y:S07]  /*4380*/  F2F.F64.F32 R42, R42 ;  /* 0x0000002a002a7310 */ /* 0x004e2e0000201800 */
[----:B0-----:R-:W-:-:S08]  /*4390*/  DMUL R32, R32, R42 ;  /* 0x0000002a20207228 */ /* 0x001fd00000000000 */
[----:B------:R-:W-:-:S10]  /*43a0*/  DADD R36, -RZ, |R32| ;  /* 0x00000000ff247229 */ /* 0x000fd40000000520 */
[----:B------:R-:W-:-:S07]  /*43b0*/  MOV R47, R37 ;  /* 0x00000025002f7202 */ /* 0x000fce0000000f00 */
[----:B------:R-:W-:Y:S05]  /*43c0*/  CALL.REL.NOINC `($_Z15complete_searchffffPiiffPfS0_fS0_S0_ifS0_$__internal_accurate_pow) ;  /* 0x0000001000847944 */ /* 0x000fea0003c00000 */
[----:B------:R-:W-:Y:S05]  /*43d0*/  BSYNC.RECONVERGENT B0 ;  /* 0x0000000000007941 */ /* 0x000fea0003800200 */
.L_x_89:
        /* <DEDUP_REMOVED lines=14> */
.L_x_91:
[----:B------:R-:W-:Y:S05]  /*44c0*/  BSYNC.RECONVERGENT B0 ;  /* 0x0000000000007941 */ /* 0x000fea0003800200 */
.L_x_90:
[----:B------:R-:W0:Y:S01]  /*44d0*/  LDCU UR4, c[0x0][0x38c] ;  /* 0x00007180ff0477ac */ /* 0x000e220008000800 */
[----:B------:R-:W-:Y:S01]  /*44e0*/  IADD3 R49, PT, PT, R49, 0x1, RZ ;  /* 0x0000000131317810 */ /* 0x000fe20007ffe0ff */
[----:B------:R-:W-:-:S03]  /*44f0*/  DSETP.NEU.AND P0, PT, R32, 1, PT ;  /* 0x3ff000002000742a */ /* 0x000fc60003f0d000 */
[----:B------:R-:W-:-:S03]  /*4500*/  I2FP.F32.U32 R0, R49 ;  /* 0x0000003100007245 */ /* 0x000fc60000201000 */
[----:B------:R-:W-:Y:S02]  /*4510*/  FSEL R32, R34, RZ, P0 ;  /* 0x000000ff22207208 */ /* 0x000fe40000000000 */
[----:B------:R-:W-:-:S06]  /*4520*/  FSEL R33, R35, 1.875, P0 ;  /* 0x3ff0000023217808 */ /* 0x000fcc0000000000 */
[----:B------:R-:W-:Y:S01]  /*4530*/  DADD R24, R24, R32 ;  /* 0x0000000018187229 */ /* 0x000fe20000000020 */
[----:B0-----:R-:W-:-:S13]  /*4540*/  FSETP.GEU.AND P0, PT, R0, UR4, PT ;  /* 0x0000000400007c0b */ /* 0x001fda000bf0e000 */
[----:B------:R-:W-:Y:S05]  /*4550*/  @!P0 BRA `(.L_x_92) ;  /* 0xfffffff8006c8947 */ /* 0x000fea000383ffff */
.L_x_79:
[----:B------:R-:W2:Y:S02]  /*4560*/  LDC.64 R8, c[0x0][0x3c8] ;  /* 0x0000f200ff087b82 */ /* 0x000ea40000000a00 */
[----:B--2---:R-:W2:Y:S01]  /*4570*/  LDG.E R9, desc[UR10][R8.64] ;  /* 0x0000000a08097981 */ /* 0x004ea2000c1e1900 */
[----:B-1----:R-:W-:Y:S01]  /*4580*/  FFMA R4, R7, R46, R48 ;  /* 0x0000002e07047223 */ /* 0x002fe20000000030 */
[----:B------:R-:W-:Y:S01]  /*4590*/  BSSY.RECONVERGENT B0, `(.L_x_93) ;  /* 0x0000007000007945 */ /* 0x000fe20003800200 */
[----:B------:R-:W-:Y:S02]  /*45a0*/  MOV R0, 0x4600 ;  /* 0x0000460000007802 */ /* 0x000fe40000000f00 */
[----:B--2---:R-:W-:-:S04]  /*45b0*/  FMUL R4, R4, R9 ;  /* 0x0000000904047220 */ /* 0x004fc80000400000 */
[----:B------:R-:W1:Y:S02]  /*45c0*/  F2F.F64.F32 R6, R4 ;  /* 0x0000000400067310 */ /* 0x000e640000201800 */
[----:B-1----:R-:W-:-:S10]  /*45d0*/  DADD R36, -RZ, |R6| ;  /* 0x00000000ff247229 */ /* 0x002fd40000000506 */
[----:B------:R-:W-:-:S07]  /*45e0*/  IMAD.MOV.U32 R47, RZ, RZ, R37 ;  /* 0x000000ffff2f7224 */ /* 0x000fce00078e0025 */
[----:B0-----:R-:W-:Y:S05]  /*45f0*/  CALL.REL.NOINC `($_Z15complete_searchffffPiiffPfS0_fS0_S0_ifS0_$__internal_accurate_pow) ;  /* 0x0000000c00f87944 */ /* 0x001fea0003c00000 */
[----:B------:R-:W-:Y:S05]  /*4600*/  BSYNC.RECONVERGENT B0 ;  /* 0x0000000000007941 */ /* 0x000fea0003800200 */
.L_x_93:
[----:B------:R-:W0:Y:S01]  /*4610*/  MUFU.RCP64H R17, R15 ;  /* 0x0000000f00117308 */ /* 0x000e220000001800 */
[----:B------:R-:W-:Y:S01]  /*4620*/  IMAD.MOV.U32 R16, RZ, RZ, 0x1 ;  /* 0x00000001ff107424 */ /* 0x000fe200078e00ff */
[----:B------:R-:W-:Y:S01]  /*4630*/  DADD R8, R6, 2 ;  /* 0x4000000006087429 */ /* 0x000fe20000000000 */
[C---:B------:R-:W-:Y:S01]  /*4640*/  FSETP.NEU.AND P0, PT, R4.reuse, RZ, PT ;  /* 0x000000ff0400720b */ /* 0x040fe20003f0d000 */
[----:B------:R-:W-:Y:S01]  /*4650*/  BSSY.RECONVERGENT B0, `(.L_x_94) ;  /* 0x0000010000007945 */ /* 0x000fe20003800200 */
[----:B------:R-:W-:-:S07]  /*4660*/  FSETP.NEU.AND P2, PT, R4, 1, PT ;  /* 0x3f8000000400780b */ /* 0x000fce0003f4d000 */
[----:B------:R-:W-:-:S04]  /*4670*/  LOP3.LUT R8, R9, 0x7ff00000, RZ, 0xc0, !PT ;  /* 0x7ff0000009087812 */ /* 0x000fc800078ec0ff */
[----:B------:R-:W-:Y:S01]  /*4680*/  ISETP.NE.AND P1, PT, R8, 0x7ff00000, PT ;  /* 0x7ff000000800780c */ /* 0x000fe20003f25270 */
[----:B0-----:R-:W-:Y:S01]  /*4690*/  DFMA R18, -R14, R16, 1 ;  /* 0x3ff000000e12742b */ /* 0x001fe20000000110 */
[----:B------:R-:W-:-:S07]  /*46a0*/  @!P0 CS2R R34, SRZ ;  /* 0x0000000000228805 */ /* 0x000fce000001ff00 */
[----:B------:R-:W-:-:S08]  /*46b0*/  DFMA R18, R18, R18, R18 ;  /* 0x000000121212722b */ /* 0x000fd00000000012 */
[----:B------:R-:W-:-:S08]  /*46c0*/  DFMA R18, R16, R18, R16 ;  /* 0x000000121012722b */ /* 0x000fd00000000010 */
[----:B------:R-:W-:Y:S01]  /*46d0*/  DFMA R8, -R14, R18, 1 ;  /* 0x3ff000000e08742b */ /* 0x000fe20000000112 */
[----:B------:R-:W-:Y:S10]  /*46e0*/  @P1 BRA `(.L_x_95) ;  /* 0x0000000000181947 */ /* 0x000ff40003800000 */
[----:B------:R-:W-:-:S13]  /*46f0*/  FSETP.NAN.AND P0, PT, R4, R4, PT ;  /* 0x000000040400720b */ /* 0x000fda0003f08000 */
[----:B------:R-:W-:Y:S01]  /*4700*/  @P0 DADD R34, R6, 2 ;  /* 0x4000000006220429 */ /* 0x000fe20000000000 */
[----:B------:R-:W-:Y:S10]  /*4710*/  @P0 BRA `(.L_x_95) ;  /* 0x00000000000c0947 */ /* 0x000ff40003800000 */
[----:B------:R-:W-:-:S14]  /*4720*/  DSETP.NEU.AND P0, PT, |R6|, +INF , PT ;  /* 0x7ff000000600742a */ /* 0x000fdc0003f0d200 */
[----:B------:R-:W-:Y:S01]  /*4730*/  @!P0 MOV R34, 0x0 ;  /* 0x0000000000228802 */ /* 0x000fe20000000f00 */
[----:B------:R-:W-:-:S07]  /*4740*/  @!P0 IMAD.MOV.U32 R35, RZ, RZ, 0x7ff00000 ;  /* 0x7ff00000ff238424 */ /* 0x000fce00078e00ff */
.L_x_95:
[----:B------:R-:W-:Y:S05]  /*4750*/  BSYNC.RECONVERGENT B0 ;  /* 0x0000000000007941 */ /* 0x000fea0003800200 */
.L_x_94:
[----:B------:R-:W-:Y:S01]  /*4760*/  FSEL R4, R34, RZ, P2 ;  /* 0x000000ff22047208 */ /* 0x000fe20001000000 */
[----:B------:R-:W-:Y:S01]  /*4770*/  DFMA R8, R18, R8, R18 ;  /* 0x000000081208722b */ /* 0x000fe20000000012 */
[----:B------:R-:W-:Y:S01]  /*4780*/  FSEL R5, R35, 1.875, P2 ;  /* 0x3ff0000023057808 */ /* 0x000fe20001000000 */
[----:B------:R-:W-:Y:S05]  /*4790*/  BSSY.RECONVERGENT B0, `(.L_x_96) ;  /* 0x000000f000007945 */ /* 0x000fea0003800200 */
[----:B------:R-:W-:-:S08]  /*47a0*/  DADD R34, R24, R4 ;  /* 0x0000000018227229 */ /* 0x000fd00000000004 */
[----:B------:R-:W-:Y:S02]  /*47b0*/  DMUL R4, R8, R34 ;  /* 0x0000002208047228 */ /* 0x000fe40000000000 */
[----:B------:R-:W-:-:S06]  /*47c0*/  FSETP.GEU.AND P1, PT, |R35|, 6.5827683646048100446e-37, PT ;  /* 0x036000002300780b */ /* 0x000fcc0003f2e200 */
        /* <DEDUP_REMOVED lines=8> */
[----:B------:R-:W-:Y:S05]  /*4850*/  CALL.REL.NOINC `($__internal_0_$__cuda_sm20_div_rn_f64_full) ;  /* 0x0000000000507944 */ /* 0x000fea0003c00000 */
[----:B------:R-:W-:Y:S02]  /*4860*/  IMAD.MOV.U32 R4, RZ, RZ, R38 ;  /* 0x000000ffff047224 */ /* 0x000fe400078e0026 */
[----:B------:R-:W-:-:S07]  /*4870*/  IMAD.MOV.U32 R5, RZ, RZ, R39 ;  /* 0x000000ffff057224 */ /* 0x000fce00078e0027 */
.L_x_97:
[----:B------:R-:W-:Y:S05]  /*4880*/  BSYNC.RECONVERGENT B0 ;  /* 0x0000000000007941 */ /* 0x000fea0003800200 */
.L_x_96:
[----:B------:R-:W0:Y:S01]  /*4890*/  LDCU.64 UR4, c[0x0][0x380] ;  /* 0x00007000ff0477ac */ /* 0x000e220008000a00 */
[----:B------:R-:W1:Y:S01]  /*48a0*/  LDC.64 R14, c[0x0][0x3d8] ;  /* 0x0000f600ff0e7b82 */ /* 0x000e620000000a00 */
[----:B------:R-:W-:Y:S08]  /*48b0*/  F2F.F32.F64 R5, R4 ;  /* 0x0000000400057310 */ /* 0x000ff00000301000 */
[----:B0-----:R-:W0:Y:S01]  /*48c0*/  F2F.F64.F32 R6, UR4 ;  /* 0x0000000400067d10 */ /* 0x001e220008201800 */
[----:B------:R-:W2:Y:S07]  /*48d0*/  LDCU UR4, c[0x0][0x3d0] ;  /* 0x00007a00ff0477ac */ /* 0x000eae0008000800 */
[----:B------:R-:W3:Y:S01]  /*48e0*/  F2F.F64.F32 R8, UR5 ;  /* 0x0000000500087d10 */ /* 0x000ee20008201800 */
[----:B0-----:R-:W-:Y:S01]  /*48f0*/  DADD R6, R12, R6 ;  /* 0x000000000c067229 */ /* 0x001fe20000000006 */
[----:B--2---:R-:W-:Y:S01]  /*4900*/  IMAD R2, R2, UR4, R3 ;  /* 0x0000000402027c24 */ /* 0x004fe2000f8e0203 */
[----:B---3--:R-:W-:-:S03]  /*4910*/  DADD R8, R10, R8 ;  /* 0x000000000a087229 */ /* 0x008fc60000000008 */
[----:B------:R-:W-:-:S05]  /*4920*/  IMAD R3, R2, 0x3, RZ ;  /* 0x0000000302037824 */ /* 0x000fca00078e02ff */
[----:B------:R-:W0:Y:S01]  /*4930*/  F2F.F32.F64 R7, R6 ;  /* 0x0000000600077310 */ /* 0x000e220000301000 */
[----:B-1----:R-:W-:-:S07]  /*4940*/  IMAD.WIDE R2, R3, 0x4, R14 ;  /* 0x0000000403027825 */ /* 0x002fce00078e020e */
[----:B------:R-:W1:Y:S01]  /*4950*/  F2F.F32.F64 R9, R8 ;  /* 0x0000000800097310 */ /* 0x000e620000301000 */
[----:B------:R-:W-:Y:S04]  /*4960*/  STG.E desc[UR10][R2.64], R5 ;  /* 0x0000000502007986 */ /* 0x000fe8000c10190a */
[----:B0-----:R-:W-:Y:S04]  /*4970*/  STG.E desc[UR10][R2.64+0x4], R7 ;  /* 0x0000040702007986 */ /* 0x001fe8000c10190a */
[----:B-1----:R-:W-:Y:S01]  /*4980*/  STG.E desc[UR10][R2.64+0x8], R9 ;  /* 0x0000080902007986 */ /* 0x002fe2000c10190a */
[----:B------:R-:W-:Y:S05]  /*4990*/  EXIT ;  /* 0x000000000000794d */ /* 0x000fea0003800000 */
        .weak           $__internal_0_$__cuda_sm20_div_rn_f64_full
        .type           $__internal_0_$__cuda_sm20_div_rn_f64_full,@function
        .size           $__internal_0_$__cuda_sm20_div_rn_f64_full,($__internal_1_$__cuda_sm3x_div_rn_noftz_f32_slowpath - $__internal_0_$__cuda_sm20_div_rn_f64_full)
$__internal_0_$__cuda_sm20_div_rn_f64_full:
[C---:B------:R-:W-:Y:S01]  /*49a0*/  FSETP.GEU.AND P0, PT, |R31|.reuse, 1.469367938527859385e-39, PT ;  /* 0x001000001f00780b */ /* 0x040fe20003f0e200 */
[----:B------:R-:W-:Y:S01]  /*49b0*/  IMAD.MOV.U32 R40, RZ, RZ, 0x1 ;  /* 0x00000001ff287424 */ /* 0x000fe200078e00ff */
[----:B------:R-:W-:Y:S01]  /*49c0*/  LOP3.LUT R44, R31, 0x800fffff, RZ, 0xc0, !PT ;  /* 0x800fffff1f2c7812 */ /* 0x000fe200078ec0ff */
[----:B------:R-:W-:Y:S01]  /*49d0*/  IMAD.MOV.U32 R46, RZ, RZ, 0x1ca00000 ;  /* 0x1ca00000ff2e7424 */ /* 0x000fe200078e00ff */
[C---:B------:R-:W-:Y:S01]  /*49e0*/  FSETP.GEU.AND P3, PT, |R35|.reuse, 1.469367938527859385e-39, PT ;  /* 0x001000002300780b */ /* 0x040fe20003f6e200 */
[----:B------:R-:W-:Y:S01]  /*49f0*/  BSSY.RECONVERGENT B1, `(.L_x_98) ;  /* 0x0000052000017945 */ /* 0x000fe20003800200 */
[----:B------:R-:W-:Y:S02]  /*4a00*/  LOP3.LUT R45, R44, 0x3ff00000, RZ, 0xfc, !PT ;  /* 0x3ff000002c2d7812 */ /* 0x000fe400078efcff */
[----:B------:R-:W-:Y:S02]  /*4a10*/  MOV R44, R30 ;  /* 0x0000001e002c7202 */ /* 0x000fe40000000f00 */
[----:B------:R-:W-:-:S02]  /*4a20*/  LOP3.LUT R29, R35, 0x7ff00000, RZ, 0xc0, !PT ;  /* 0x7ff00000231d7812 */ /* 0x000fc400078ec0ff */
[----:B------:R-:W-:Y:S01]  /*4a30*/  LOP3.LUT R48, R31, 0x7ff00000, RZ, 0xc0, !PT ;  /* 0x7ff000001f307812 */ /* 0x000fe200078ec0ff */
[----:B------:R-:W-:Y:S02]  /*4a40*/  @!P0 DMUL R44, R30, 8.98846567431157953865e+307 ;  /* 0x7fe000001e2c8828 */ /* 0x000fe40000000000 */
[----:B------:R-:W-:Y:S01]  /*4a50*/  IMAD.MOV.U32 R47, RZ, RZ, R29 ;  /* 0x000000ffff2f7224 */ /* 0x000fe200078e001d */
[----:B------:R-:W-:Y:S01]  /*4a60*/  ISETP.GE.U32.AND P2, PT, R29, R48, PT ;  /* 0x000000301d00720c */ /* 0x000fe20003f46070 */
[----:B------:R-:W-:Y:S01]  /*4a70*/  @!P3 IMAD.MOV.U32 R42, RZ, RZ, RZ ;  /* 0x000000ffff2ab224 */ /* 0x000fe200078e00ff */
[----:B------:R-:W-:Y:S01]  /*4a80*/  @!P3 LOP3.LUT R36, R31, 0x7ff00000, RZ, 0xc0, !PT ;  /* 0x7ff000001f24b812 */ /* 0x000fe200078ec0ff */
[----:B------:R-:W0:Y:S01]  /*4a90*/  MUFU.RCP64H R41, R45 ;  /* 0x0000002d00297308 */ /* 0x000e220000001800 */
[----:B------:R-:W-:Y:S02]  /*4aa0*/  SEL R37, R46, 0x63400000, !P2 ;  /* 0x634000002e257807 */ /* 0x000fe40005000000 */
[----:B------:R-:W-:-:S02]  /*4ab0*/  @!P3 ISETP.GE.U32.AND P4, PT, R29, R36, PT ;  /* 0x000000241d00b20c */ /* 0x000fc40003f86070 */
[----:B------:R-:W-:Y:S02]  /*4ac0*/  LOP3.LUT R37, R37, 0x800fffff, R35, 0xf8, !PT ;  /* 0x800fffff25257812 */ /* 0x000fe400078ef823 */
[----:B------:R-:W-:Y:S01]  /*4ad0*/  @!P0 LOP3.LUT R48, R45, 0x7ff00000, RZ, 0xc0, !PT ;  /* 0x7ff000002d308812 */ /* 0x000fe200078ec0ff */
[----:B0-----:R-:W-:-:S08]  /*4ae0*/  DFMA R38, R40, -R44, 1 ;  /* 0x3ff000002826742b */ /* 0x001fd0000000082c */
[----:B------:R-:W-:-:S08]  /*4af0*/  DFMA R38, R38, R38, R38 ;  /* 0x000000262626722b */ /* 0x000fd00000000026 */
[----:B------:R-:W-:Y:S01]  /*4b00*/  DFMA R40, R40, R38, R40 ;  /* 0x000000262828722b */ /* 0x000fe20000000028 */
[----:B------:R-:W-:-:S04]  /*4b10*/  @!P3 SEL R39, R46, 0x63400000, !P4 ;  /* 0x634000002e27b807 */ /* 0x000fc80006000000 */
[----:B------:R-:W-:-:S03]  /*4b20*/  @!P3 LOP3.LUT R36, R39, 0x80000000, R35, 0xf8, !PT ;  /* 0x800000002724b812 */ /* 0x000fc600078ef823 */
[----:B------:R-:W-:Y:S01]  /*4b30*/  DFMA R38, R40, -R44, 1 ;  /* 0x3ff000002826742b */ /* 0x000fe2000000082c */
[----:B------:R-:W-:Y:S02]  /*4b40*/  @!P3 LOP3.LUT R43, R36, 0x100000, RZ, 0xfc, !PT ;  /* 0x00100000242bb812 */ /* 0x000fe400078efcff */
[----:B------:R-:W-:-:S05]  /*4b50*/  MOV R36, R34 ;  /* 0x0000002200247202 */ /* 0x000fca0000000f00 */
[----:B------:R-:W-:Y:S02]  /*4b60*/  DFMA R38, R40, R38, R40 ;  /* 0x000000262826722b */ /* 0x000fe40000000028 */
[----:B------:R-:W-:-:S08]  /*4b70*/  @!P3 DFMA R36, R36, 2, -R42 ;  /* 0x400000002424b82b */ /* 0x000fd0000000082a */
[----:B------:R-:W-:Y:S02]  /*4b80*/  DMUL R40, R38, R36 ;  /* 0x0000002426287228 */ /* 0x000fe40000000000 */
[----:B------:R-:W-:-:S04]  /*4b90*/  @!P3 LOP3.LUT R47, R37, 0x7ff00000, RZ, 0xc0, !PT ;  /* 0x7ff00000252fb812 */ /* 0x000fc800078ec0ff */
[----:B------:R-:W-:Y:S02]  /*4ba0*/  IADD3 R49, PT, PT, R47, -0x1, RZ ;  /* 0xffffffff2f317810 */ /* 0x000fe40007ffe0ff */
[----:B------:R-:W-:Y:S02]  /*4bb0*/  DFMA R42, R40, -R44, R36 ;  /* 0x8000002c282a722b */ /* 0x000fe40000000024 */
[----:B------:R-:W-:Y:S01]  /*4bc0*/  ISETP.GT.U32.AND P0, PT, R49, 0x7feffffe, PT ;  /* 0x7feffffe3100780c */ /* 0x000fe20003f04070 */
[----:B------:R-:W-:-:S05]  /*4bd0*/  VIADD R49, R48, 0xffffffff ;  /* 0xffffffff30317836 */ /* 0x000fca0000000000 */
[----:B------:R-:W-:Y:S01]  /*4be0*/  ISETP.GT.U32.OR P0, PT, R49, 0x7feffffe, P0 ;  /* 0x7feffffe3100780c */ /* 0x000fe20000704470 */
[----:B------:R-:W-:-:S12]  /*4bf0*/  DFMA R42, R38, R42, R40 ;  /* 0x0000002a262a722b */ /* 0x000fd80000000028 */
[----:B------:R-:W-:Y:S05]  /*4c00*/  @P0 BRA `(.L_x_99) ;  /* 0x00000000006c0947 */ /* 0x000fea0003800000 */
[----:B------:R-:W-:-:S04]  /*4c10*/  LOP3.LUT R34, R31, 0x7ff00000, RZ, 0xc0, !PT ;  /* 0x7ff000001f227812 */ /* 0x000fc800078ec0ff */
[CC--:B------:R-:W-:Y:S02]  /*4c20*/  VIADDMNMX R35, R29.reuse, -R34.reuse, 0xb9600000, !PT ;  /* 0xb96000001d237446 */ /* 0x0c0fe40007800922 */
[----:B------:R-:W-:Y:S01]  /*4c30*/  ISETP.GE.U32.AND P0, PT, R29, R34, PT ;  /* 0x000000221d00720c */ /* 0x000fe20003f06070 */
[----:B------:R-:W-:Y:S01]  /*4c40*/  IMAD.MOV.U32 R34, RZ, RZ, RZ ;  /* 0x000000ffff227224 */ /* 0x000fe200078e00ff */
[----:B------:R-:W-:Y:S02]  /*4c50*/  VIMNMX R29, PT, PT, R35, 0x46a00000, PT ;  /* 0x46a00000231d7848 */ /* 0x000fe40003fe0100 */
[----:B------:R-:W-:-:S05]  /*4c60*/  SEL R46, R46, 0x63400000, !P0 ;  /* 0x634000002e2e7807 */ /* 0x000fca0004000000 */
[----:B------:R-:W-:-:S05]  /*4c70*/  IMAD.IADD R29, R29, 0x1, -R46 ;  /* 0x000000011d1d7824 */ /* 0x000fca00078e0a2e */
[----:B------:R-:W-:-:S06]  /*4c80*/  IADD3 R35, PT, PT, R29, 0x7fe00000, RZ ;  /* 0x7fe000001d237810 */ /* 0x000fcc0007ffe0ff */
[----:B------:R-:W-:-:S10]  /*4c90*/  DMUL R38, R42, R34 ;  /* 0x000000222a267228 */ /* 0x000fd40000000000 */
[----:B------:R-:W-:-:S13]  /*4ca0*/  FSETP.GTU.AND P0, PT, |R39|, 1.469367938527859385e-39, PT ;  /* 0x001000002700780b */ /* 0x000fda0003f0c200 */
[----:B------:R-:W-:Y:S05]  /*4cb0*/  @P0 BRA `(.L_x_100) ;  /* 0x0000000000940947 */ /* 0x000fea0003800000 */
[----:B------:R-:W-:-:S06]  /*4cc0*/  DFMA R36, R42, -R44, R36 ;  /* 0x8000002c2a24722b */ /* 0x000fcc0000000024 */
[----:B------:R-:W-:-:S04]  /*4cd0*/  IMAD.MOV.U32 R36, RZ, RZ, RZ ;  /* 0x000000ffff247224 */ /* 0x000fc800078e00ff */
[C---:B------:R-:W-:Y:S02]  /*4ce0*/  FSETP.NEU.AND P0, PT, R37.reuse, RZ, PT ;  /* 0x000000ff2500720b */ /* 0x040fe40003f0d000 */
[----:B------:R-:W-:-:S04]  /*4cf0*/  LOP3.LUT R31, R37, 0x80000000, R31, 0x48, !PT ;  /* 0x80000000251f7812 */ /* 0x000fc800078e481f */
[----:B------:R-:W-:-:S07]  /*4d00*/  LOP3.LUT R37, R31, R35, RZ, 0xfc, !PT ;  /* 0x000000231f257212 */ /* 0x000fce00078efcff */
[----:B------:R-:W-:Y:S05]  /*4d10*/  @!P0 BRA `(.L_x_100) ;  /* 0x00000000007c8947 */ /* 0x000fea0003800000 */
[C---:B------:R-:W-:Y:S01]  /*4d20*/  IADD3 R35, PT, PT, -R29.reuse, RZ, RZ ;  /* 0x000000ff1d237210 */ /* 0x040fe20007ffe1ff */
[----:B------:R-:W-:Y:S01]  /*4d30*/  IMAD.MOV.U32 R34, RZ, RZ, RZ ;  /* 0x000000ffff227224 */ /* 0x000fe200078e00ff */
[----:B------:R-:W-:Y:S01]  /*4d40*/  DMUL.RP R36, R42, R36 ;  /* 0x000000242a247228 */ /* 0x000fe20000008000 */
[----:B------:R-:W-:-:S04]  /*4d50*/  IADD3 R29, PT, PT, -R29, -0x43300000, RZ ;  /* 0xbcd000001d1d7810 */ /* 0x000fc80007ffe1ff */
[----:B------:R-:W-:-:S05]  /*4d60*/  DFMA R34, R38, -R34, R42 ;  /* 0x800000222622722b */ /* 0x000fca000000002a */
[----:B------:R-:W-:-:S05]  /*4d70*/  LOP3.LUT R31, R37, R31, RZ, 0x3c, !PT ;  /* 0x0000001f251f7212 */ /* 0x000fca00078e3cff */
[----:B------:R-:W-:-:S04]  /*4d80*/  FSETP.NEU.AND P0, PT, |R35|, R29, PT ;  /* 0x0000001d2300720b */ /* 0x000fc80003f0d200 */
[----:B------:R-:W-:Y:S02]  /*4d90*/  FSEL R38, R36, R38, !P0 ;  /* 0x0000002624267208 */ /* 0x000fe40004000000 */
[----:B------:R-:W-:Y:S01]  /*4da0*/  FSEL R39, R31, R39, !P0 ;  /* 0x000000271f277208 */ /* 0x000fe20004000000 */
[----:B------:R-:W-:Y:S06]  /*4db0*/  BRA `(.L_x_100) ;  /* 0x0000000000547947 */ /* 0x000fec0003800000 */
.L_x_99:
[----:B------:R-:W-:-:S14]  /*4dc0*/  DSETP.NAN.AND P0, PT, R34, R34, PT ;  /* 0x000000222200722a */ /* 0x000fdc0003f08000 */
[----:B------:R-:W-:Y:S05]  /*4dd0*/  @P0 BRA `(.L_x_101) ;  /* 0x0000000000440947 */ /* 0x000fea0003800000 */
[----:B------:R-:W-:-:S14]  /*4de0*/  DSETP.NAN.AND P0, PT, R30, R30, PT ;  /* 0x0000001e1e00722a */ /* 0x000fdc0003f08000 */
[----:B------:R-:W-:Y:S05]  /*4df0*/  @P0 BRA `(.L_x_102) ;  /* 0x0000000000300947 */ /* 0x000fea0003800000 */
[----:B------:R-:W-:Y:S01]  /*4e00*/  ISETP.NE.AND P0, PT, R47, R48, PT ;  /* 0x000000302f00720c */ /* 0x000fe20003f05270 */
[----:B------:R-:W-:Y:S01]  /*4e10*/  IMAD.MOV.U32 R38, RZ, RZ, 0x0 ;  /* 0x00000000ff267424 */ /* 0x000fe200078e00ff */
[----:B------:R-:W-:-:S11]  /*4e20*/  MOV R39, 0xfff80000 ;  /* 0xfff8000000277802 */ /* 0x000fd60000000f00 */
[----:B------:R-:W-:Y:S05]  /*4e30*/  @!P0 BRA `(.L_x_100) ;  /* 0x0000000000348947 */ /* 0x000fea0003800000 */
[----:B------:R-:W-:Y:S02]  /*4e40*/  ISETP.NE.AND P0, PT, R47, 0x7ff00000, PT ;  /* 0x7ff000002f00780c */ /* 0x000fe40003f05270 */
[----:B------:R-:W-:Y:S02]  /*4e50*/  LOP3.LUT R39, R35, 0x80000000, R31, 0x48, !PT ;  /* 0x8000000023277812 */ /* 0x000fe400078e481f */
[----:B------:R-:W-:-:S13]  /*4e60*/  ISETP.EQ.OR P0, PT, R48, RZ, !P0 ;  /* 0x000000ff3000720c */ /* 0x000fda0004702670 */
[----:B------:R-:W-:Y:S01]  /*4e70*/  @P0 LOP3.LUT R29, R39, 0x7ff00000, RZ, 0xfc, !PT ;  /* 0x7ff00000271d0812 */ /* 0x000fe200078efcff */
[----:B------:R-:W-:Y:S02]  /*4e80*/  @!P0 IMAD.MOV.U32 R38, RZ, RZ, RZ ;  /* 0x000000ffff268224 */ /* 0x000fe400078e00ff */
[----:B------:R-:W-:Y:S01]  /*4e90*/  @P0 IMAD.MOV.U32 R38, RZ, RZ, RZ ;  /* 0x000000ffff260224 */ /* 0x000fe200078e00ff */
[----:B------:R-:W-:Y:S01]  /*4ea0*/  @P0 MOV R39, R29 ;  /* 0x0000001d00270202 */ /* 0x000fe20000000f00 */
[----:B------:R-:W-:Y:S06]  /*4eb0*/  BRA `(.L_x_100) ;  /* 0x0000000000147947 */ /* 0x000fec0003800000 */
.L_x_102:
[----:B------:R-:W-:Y:S01]  /*4ec0*/  LOP3.LUT R39, R31, 0x80000, RZ, 0xfc, !PT ;  /* 0x000800001f277812 */ /* 0x000fe200078efcff */
[----:B------:R-:W-:Y:S01]  /*4ed0*/  IMAD.MOV.U32 R38, RZ, RZ, R30 ;  /* 0x000000ffff267224 */ /* 0x000fe200078e001e */
[----:B------:R-:W-:Y:S06]  /*4ee0*/  BRA `(.L_x_100) ;  /* 0x0000000000087947 */ /* 0x000fec0003800000 */
.L_x_101:
[----:B------:R-:W-:Y:S01]  /*4ef0*/  LOP3.LUT R39, R35, 0x80000, RZ, 0xfc, !PT ;  /* 0x0008000023277812 */ /* 0x000fe200078efcff */
[----:B------:R-:W-:-:S07]  /*4f00*/  IMAD.MOV.U32 R38, RZ, RZ, R34 ;  /* 0x000000ffff267224 */ /* 0x000fce00078e0022 */
.L_x_100:
[----:B------:R-:W-:Y:S05]  /*4f10*/  BSYNC.RECONVERGENT B1 ;  /* 0x0000000000017941 */ /* 0x000fea0003800200 */
.L_x_98:
[----:B------:R-:W-:Y:S01]  /*4f20*/  MOV R30, R0 ;  /* 0x00000000001e7202 */ /* 0x000fe20000000f00 */
[----:B------:R-:W-:-:S04]  /*4f30*/  IMAD.MOV.U32 R31, RZ, RZ, 0x0 ;  /* 0x00000000ff1f7424 */ /* 0x000fc800078e00ff */
[----:B------:R-:W-:Y:S05]  /*4f40*/  RET.REL.NODEC R30 `(_Z15complete_searchffffPiiffPfS0_fS0_S0_ifS0_) ;  /* 0xffffffb01e2c7950 */ /* 0x000fea0003c3ffff */
        .weak           $__internal_1_$__cuda_sm3x_div_rn_noftz_f32_slowpath
        .type           $__internal_1_$__cuda_sm3x_div_rn_noftz_f32_slowpath,@function
        .size           $__internal_1_$__cuda_sm3x_div_rn_noftz_f32_slowpath,($_Z15complete_searchffffPiiffPfS0_fS0_S0_ifS0_$__internal_accurate_pow - $__internal_1_$__cuda_sm3x_div_rn_noftz_f32_slowpath)
$__internal_1_$__cuda_sm3x_div_rn_noftz_f32_slowpath:
[----:B------:R-:W-:Y:S01]  /*4f50*/  SHF.R.U32.HI R29, RZ, 0x17, R50 ;  /* 0x00000017ff1d7819 */ /* 0x000fe20000011632 */
[----:B------:R-:W-:Y:S01]  /*4f60*/  BSSY.RECONVERGENT B1, `(.L_x_103) ;  /* 0x0000065000017945 */ /* 0x000fe20003800200 */
[--C-:B------:R-:W-:Y:S01]  /*4f70*/  SHF.R.U32.HI R0, RZ, 0x17, R46.reuse ;  /* 0x00000017ff007819 */ /* 0x100fe2000001162e */
[----:B------:R-:W-:Y:S01]  /*4f80*/  IMAD.MOV.U32 R30, RZ, RZ, R46 ;  /* 0x000000ffff1e7224 */ /* 0x000fe200078e002e */
[----:B------:R-:W-:Y:S01]  /*4f90*/  LOP3.LUT R29, R29, 0xff, RZ, 0xc0, !PT ;  /* 0x000000ff1d1d7812 */ /* 0x000fe200078ec0ff */
[----:B------:R-:W-:Y:S01]  /*4fa0*/  IMAD.MOV.U32 R31, RZ, RZ, 0x47a8c000 ;  /* 0x47a8c000ff1f7424 */ /* 0x000fe200078e00ff */
[----:B------:R-:W-:-:S03]  /*4fb0*/  LOP3.LUT R34, R0, 0xff, RZ, 0xc0, !PT ;  /* 0x000000ff00227812 */ /* 0x000fc600078ec0ff */
[----:B------:R-:W-:Y:S01]  /*4fc0*/  VIADD R32, R29, 0xffffffff ;  /* 0xffffffff1d207836 */ /* 0x000fe20000000000 */
[----:B------:R-:W-:-:S04]  /*4fd0*/  IADD3 R33, PT, PT, R34, -0x1, RZ ;  /* 0xffffffff22217810 */ /* 0x000fc80007ffe0ff */
[----:B------:R-:W-:-:S04]  /*4fe0*/  ISETP.GT.U32.AND P0, PT, R32, 0xfd, PT ;  /* 0x000000fd2000780c */ /* 0x000fc80003f04070 */
[----:B------:R-:W-:-:S13]  /*4ff0*/  ISETP.GT.U32.OR P0, PT, R33, 0xfd, P0 ;  /* 0x000000fd2100780c */ /* 0x000fda0000704470 */
[----:B------:R-:W-:Y:S01]  /*5000*/  @!P0 MOV R25, RZ ;  /* 0x000000ff00198202 */ /* 0x000fe20000000f00 */
[----:B------:R-:W-:Y:S06]  /*5010*/  @!P0 BRA `(.L_x_104) ;  /* 0x0000000000608947 */ /* 0x000fec0003800000 */
[----:B------:R-:W-:Y:S01]  /*5020*/  IMAD.MOV.U32 R0, RZ, RZ, 0x47a8c000 ;  /* 0x47a8c000ff007424 */ /* 0x000fe200078e00ff */
[----:B------:R-:W-:-:S04]  /*5030*/  FSETP.GTU.FTZ.AND P0, PT, |R46|, +INF , PT ;  /* 0x7f8000002e00780b */ /* 0x000fc80003f1c200 */
[----:B------:R-:W-:-:S04]  /*5040*/  FSETP.GTU.FTZ.AND P1, PT, |R0|, +INF , PT ;  /* 0x7f8000000000780b */ /* 0x000fc80003f3c200 */
[----:B------:R-:W-:-:S13]  /*5050*/  PLOP3.LUT P0, PT, P0, P1, PT, 0xf8, 0x8f ;  /* 0x00000000008f781c */ /* 0x000fda0000703f70 */
[----:B------:R-:W-:Y:S05]  /*5060*/  @P0 BRA `(.L_x_105) ;  /* 0x00000004004c0947 */ /* 0x000fea0003800000 */
[----:B------:R-:W-:-:S13]  /*5070*/  LOP3.LUT P0, RZ, R31, 0x7fffffff, R30, 0xc8, !PT ;  /* 0x7fffffff1fff7812 */ /* 0x000fda000780c81e */
[----:B------:R-:W-:Y:S05]  /*5080*/  @!P0 BRA `(.L_x_106) ;  /* 0x00000004003c8947 */ /* 0x000fea0003800000 */
[----:B------:R-:W-:Y:S02]  /*5090*/  FSETP.NEU.FTZ.AND P1, PT, |R46|, +INF , PT ;  /* 0x7f8000002e00780b */ /* 0x000fe40003f3d200 */
[----:B------:R-:W-:Y:S02]  /*50a0*/  FSETP.NEU.FTZ.AND P0, PT, |R0|, +INF , PT ;  /* 0x7f8000000000780b */ /* 0x000fe40003f1d200 */
[----:B------:R-:W-:-:S11]  /*50b0*/  FSETP.NEU.FTZ.AND P2, PT, |R46|, +INF , PT ;  /* 0x7f8000002e00780b */ /* 0x000fd60003f5d200 */
[----:B------:R-:W-:Y:S05]  /*50c0*/  @!P0 BRA !P1, `(.L_x_106) ;  /* 0x00000004002c8947 */ /* 0x000fea0004800000 */
[----:B------:R-:W-:-:S04]  /*50d0*/  LOP3.LUT P1, RZ, R30, 0x7fffffff, RZ, 0xc0, !PT ;  /* 0x7fffffff1eff7812 */ /* 0x000fc8000782c0ff */
[----:B------:R-:W-:-:S13]  /*50e0*/  PLOP3.LUT P0, PT, P0, P1, PT, 0x2f, 0xf2 ;  /* 0x0000000000f2781c */ /* 0x000fda0000702577 */
[----:B------:R-:W-:Y:S05]  /*50f0*/  @P0 BRA `(.L_x_107) ;  /* 0x0000000400180947 */ /* 0x000fea0003800000 */
[----:B------:R-:W-:-:S04]  /*5100*/  LOP3.LUT P0, RZ, R31, 0x7fffffff, RZ, 0xc0, !PT ;  /* 0x7fffffff1fff7812 */ /* 0x000fc8000780c0ff */
[----:B------:R-:W-:-:S13]  /*5110*/  PLOP3.LUT P0, PT, P2, P0, PT, 0x2f, 0xf2 ;  /* 0x0000000000f2781c */ /* 0x000fda0001700577 */
[----:B------:R-:W-:Y:S05]  /*5120*/  @P0 BRA `(.L_x_108) ;  /* 0x0000000400000947 */ /* 0x000fea0003800000 */
[----:B------:R-:W-:Y:S02]  /*5130*/  ISETP.GE.AND P0, PT, R33, RZ, PT ;  /* 0x000000ff2100720c */ /* 0x000fe40003f06270 */
[----:B------:R-:W-:-:S11]  /*5140*/  ISETP.GE.AND P1, PT, R32, RZ, PT ;  /* 0x000000ff2000720c */ /* 0x000fd60003f26270 */
[----:B------:R-:W-:Y:S01]  /*5150*/  @P0 IMAD.MOV.U32 R25, RZ, RZ, RZ ;  /* 0x000000ffff190224 */ /* 0x000fe200078e00ff */
[----:B------:R-:W-:Y:S01]  /*5160*/  @!P0 MOV R25, 0xffffffc0 ;  /* 0xffffffc000198802 */ /* 0x000fe20000000f00 */
[----:B------:R-:W-:Y:S01]  /*5170*/  @!P0 FFMA R30, R46, 1.84467440737095516160e+19, RZ ;  /* 0x5f8000002e1e8823 */ /* 0x000fe200000000ff */
[----:B------:R-:W-:-:S03]  /*5180*/  @!P1 FFMA R31, R0, 1.84467440737095516160e+19, RZ ;  /* 0x5f800000001f9823 */ /* 0x000fc600000000ff */
[----:B------:R-:W-:-:S07]  /*5190*/  @!P1 VIADD R25, R25, 0x40 ;  /* 0x0000004019199836 */ /* 0x000fce0000000000 */
.L_x_104:
[----:B------:R-:W-:Y:S01]  /*51a0*/  LEA R0, R29, 0xc0800000, 0x17 ;  /* 0xc08000001d007811 */ /* 0x000fe200078eb8ff */
[----:B------:R-:W-:Y:S04]  /*51b0*/  BSSY.RECONVERGENT B2, `(.L_x_109) ;  /* 0x0000036000027945 */ /* 0x000fe80003800200 */
[----:B------:R-:W-:Y:S01]  /*51c0*/  IMAD.IADD R32, R31, 0x1, -R0 ;  /* 0x000000011f207824 */ /* 0x000fe200078e0a00 */
[----:B------:R-:W-:-:S03]  /*51d0*/  IADD3 R31, PT, PT, R34, -0x7f, RZ ;  /* 0xffffff81221f7810 */ /* 0x000fc60007ffe0ff */
[----:B------:R-:W0:Y:S01]  /*51e0*/  MUFU.RCP R33, R32 ;  /* 0x0000002000217308 */ /* 0x000e220000001000 */
[----:B------:R-:W-:Y:S01]  /*51f0*/  FADD.FTZ R35, -R32, -RZ ;  /* 0x800000ff20237221 */ /* 0x000fe20000010100 */
[----:B------:R-:W-:-:S03]  /*5200*/  IMAD R0, R31, -0x800000, R30 ;  /* 0xff8000001f007824 */ /* 0x000fc600078e021e */
[----:B0-----:R-:W-:-:S04]  /*5210*/  FFMA R34, R33, R35, 1 ;  /* 0x3f80000021227423 */ /* 0x001fc80000000023 */
[----:B------:R-:W-:-:S04]  /*5220*/  FFMA R37, R33, R34, R33 ;  /* 0x0000002221257223 */ /* 0x000fc80000000021 */
[----:B------:R-:W-:-:S04]  /*5230*/  FFMA R30, R0, R37, RZ ;  /* 0x00000025001e7223 */ /* 0x000fc800000000ff */
[----:B------:R-:W-:-:S04]  /*5240*/  FFMA R33, R35, R30, R0 ;  /* 0x0000001e23217223 */ /* 0x000fc80000000000 */
[----:B------:R-:W-:Y:S01]  /*5250*/  FFMA R34, R37, R33, R30 ;  /* 0x0000002125227223 */ /* 0x000fe2000000001e */
[----:B------:R-:W-:-:S03]  /*5260*/  IADD3 R30, PT, PT, R31, 0x7f, -R29 ;  /* 0x0000007f1f1e7810 */ /* 0x000fc60007ffe81d */
[----:B------:R-:W-:Y:S02]  /*5270*/  FFMA R35, R35, R34, R0 ;  /* 0x0000002223237223 */ /* 0x000fe40000000000 */
[----:B------:R-:W-:Y:S02]  /*5280*/  IMAD.IADD R30, R30, 0x1, R25 ;  /* 0x000000011e1e7824 */ /* 0x000fe400078e0219 */
[----:B------:R-:W-:-:S05]  /*5290*/  FFMA R0, R37, R35, R34 ;  /* 0x0000002325007223 */ /* 0x000fca0000000022 */
[----:B------:R-:W-:-:S04]  /*52a0*/  SHF.R.U32.HI R29, RZ, 0x17, R0 ;  /* 0x00000017ff1d7819 */ /* 0x000fc80000011600 */
[----:B------:R-:W-:-:S05]  /*52b0*/  LOP3.LUT R29, R29, 0xff, RZ, 0xc0, !PT ;  /* 0x000000ff1d1d7812 */ /* 0x000fca00078ec0ff */
[----:B------:R-:W-:-:S05]  /*52c0*/  IMAD.IADD R31, R29, 0x1, R30 ;  /* 0x000000011d1f7824 */ /* 0x000fca00078e021e */
[----:B------:R-:W-:-:S04]  /*52d0*/  IADD3 R25, PT, PT, R31, -0x1, RZ ;  /* 0xffffffff1f197810 */ /* 0x000fc80007ffe0ff */
[----:B------:R-:W-:-:S13]  /*52e0*/  ISETP.GE.U32.AND P0, PT, R25, 0xfe, PT ;  /* 0x000000fe1900780c */ /* 0x000fda0003f06070 */
[----:B------:R-:W-:Y:S05]  /*52f0*/  @!P0 BRA `(.L_x_110) ;  /* 0x0000000000808947 */ /* 0x000fea0003800000 */
[----:B------:R-:W-:-:S13]  /*5300*/  ISETP.GT.AND P0, PT, R31, 0xfe, PT ;  /* 0x000000fe1f00780c */ /* 0x000fda0003f04270 */
[----:B------:R-:W-:Y:S05]  /*5310*/  @P0 BRA `(.L_x_111) ;  /* 0x00000000006c0947 */ /* 0x000fea0003800000 */
[----:B------:R-:W-:-:S13]  /*5320*/  ISETP.GE.AND P0, PT, R31, 0x1, PT ;  /* 0x000000011f00780c */ /* 0x000fda0003f06270 */
[----:B------:R-:W-:Y:S05]  /*5330*/  @P0 BRA `(.L_x_112) ;  /* 0x0000000000740947 */ /* 0x000fea0003800000 */
[----:B------:R-:W-:Y:S02]  /*5340*/  ISETP.GE.AND P0, PT, R31, -0x18, PT ;  /* 0xffffffe81f00780c */ /* 0x000fe40003f06270 */
[----:B------:R-:W-:-:S11]  /*5350*/  LOP3.LUT R0, R0, 0x80000000, RZ, 0xc0, !PT ;  /* 0x8000000000007812 */ /* 0x000fd600078ec0ff */
[----:B------:R-:W-:Y:S05]  /*5360*/  @!P0 BRA `(.L_x_112) ;  /* 0x0000000000688947 */ /* 0x000fea0003800000 */
[-CC-:B------:R-:W-:Y:S01]  /*5370*/  FFMA.RZ R25, R37, R35.reuse, R34.reuse ;  /* 0x0000002325197223 */ /* 0x180fe2000000c022 */
[----:B------:R-:W-:Y:S02]  /*5380*/  VIADD R32, R31, 0x20 ;  /* 0x000000201f207836 */ /* 0x000fe40000000000 */
[-CC-:B------:R-:W-:Y:S01]  /*5390*/  FFMA.RM R30, R37, R35.reuse, R34.reuse ;  /* 0x00000023251e7223 */ /* 0x180fe20000004022 */
[----:B------:R-:W-:Y:S02]  /*53a0*/  ISETP.NE.AND P2, PT, R31, RZ, PT ;  /* 0x000000ff1f00720c */ /* 0x000fe40003f45270 */
[----:B------:R-:W-:Y:S01]  /*53b0*/  LOP3.LUT R29, R25, 0x7fffff, RZ, 0xc0, !PT ;  /* 0x007fffff191d7812 */ /* 0x000fe200078ec0ff */
[----:B------:R-:W-:Y:S01]  /*53c0*/  FFMA.RP R25, R37, R35, R34 ;  /* 0x0000002325197223 */ /* 0x000fe20000008022 */
[----:B------:R-:W-:Y:S01]  /*53d0*/  ISETP.NE.AND P1, PT, R31, RZ, PT ;  /* 0x000000ff1f00720c */ /* 0x000fe20003f25270 */
[----:B------:R-:W-:Y:S01]  /*53e0*/  IMAD.MOV R31, RZ, RZ, -R31 ;  /* 0x000000ffff1f7224 */ /* 0x000fe200078e0a1f */
[----:B------:R-:W-:-:S02]  /*53f0*/  LOP3.LUT R29, R29, 0x800000, RZ, 0xfc, !PT ;  /* 0x008000001d1d7812 */ /* 0x000fc400078efcff */
[----:B------:R-:W-:Y:S02]  /*5400*/  FSETP.NEU.FTZ.AND P0, PT, R25, R30, PT ;  /* 0x0000001e1900720b */ /* 0x000fe40003f1d000 */
[----:B------:R-:W-:Y:S02]  /*5410*/  SHF.L.U32 R32, R29, R32, RZ ;  /* 0x000000201d207219 */ /* 0x000fe400000006ff */
[----:B------:R-:W-:Y:S02]  /*5420*/  SEL R30, R31, RZ, P2 ;  /* 0x000000ff1f1e7207 */ /* 0x000fe40001000000 */
[----:B------:R-:W-:Y:S02]  /*5430*/  ISETP.NE.AND P1, PT, R32, RZ, P1 ;  /* 0x000000ff2000720c */ /* 0x000fe40000f25270 */
[----:B------:R-:W-:Y:S02]  /*5440*/  SHF.R.U32.HI R30, RZ, R30, R29 ;  /* 0x0000001eff1e7219 */ /* 0x000fe4000001161d */
[----:B------:R-:W-:-:S02]  /*5450*/  PLOP3.LUT P0, PT, P0, P1, PT, 0xf8, 0x8f ;  /* 0x00000000008f781c */ /* 0x000fc40000703f70 */
[----:B------:R-:W-:Y:S02]  /*5460*/  SHF.R.U32.HI R32, RZ, 0x1, R30 ;  /* 0x00000001ff207819 */ /* 0x000fe4000001161e */
[----:B------:R-:W-:-:S04]  /*5470*/  SEL R25, RZ, 0x1, !P0 ;  /* 0x00000001ff197807 */ /* 0x000fc80004000000 */
[----:B------:R-:W-:-:S04]  /*5480*/  LOP3.LUT R25, R25, 0x1, R32, 0xf8, !PT ;  /* 0x0000000119197812 */ /* 0x000fc800078ef820 */
[----:B------:R-:W-:-:S04]  /*5490*/  LOP3.LUT R25, R25, R30, RZ, 0xc0, !PT ;  /* 0x0000001e19197212 */ /* 0x000fc800078ec0ff */
[----:B------:R-:W-:-:S04]  /*54a0*/  IADD3 R25, PT, PT, R32, R25, RZ ;  /* 0x0000001920197210 */ /* 0x000fc80007ffe0ff */
[----:B------:R-:W-:Y:S01]  /*54b0*/  LOP3.LUT R0, R25, R0, RZ, 0xfc, !PT ;  /* 0x0000000019007212 */ /* 0x000fe200078efcff */
[----:B------:R-:W-:Y:S06]  /*54c0*/  BRA `(.L_x_112) ;  /* 0x0000000000107947 */ /* 0x000fec0003800000 */
.L_x_111:
[----:B------:R-:W-:-:S04]  /*54d0*/  LOP3.LUT R0, R0, 0x80000000, RZ, 0xc0, !PT ;  /* 0x8000000000007812 */ /* 0x000fc800078ec0ff */
[----:B------:R-:W-:Y:S01]  /*54e0*/  LOP3.LUT R0, R0, 0x7f800000, RZ, 0xfc, !PT ;  /* 0x7f80000000007812 */ /* 0x000fe200078efcff */
[----:B------:R-:W-:Y:S06]  /*54f0*/  BRA `(.L_x_112) ;  /* 0x0000000000047947 */ /* 0x000fec0003800000 */
.L_x_110:
[----:B------:R-:W-:-:S07]  /*5500*/  IMAD R0, R30, 0x800000, R0 ;  /* 0x008000001e007824 */ /* 0x000fce00078e0200 */
.L_x_112:
[----:B------:R-:W-:Y:S05]  /*5510*/  BSYNC.RECONVERGENT B2 ;  /* 0x0000000000027941 */ /* 0x000fea0003800200 */
.L_x_109:
[----:B------:R-:W-:Y:S05]  /*5520*/  BRA `(.L_x_113) ;  /* 0x0000000000207947 */ /* 0x000fea0003800000 */
.L_x_108:
[----:B------:R-:W-:-:S04]  /*5530*/  LOP3.LUT R0, R31, 0x80000000, R30, 0x48, !PT ;  /* 0x800000001f007812 */ /* 0x000fc800078e481e */
[----:B------:R-:W-:Y:S01]  /*5540*/  LOP3.LUT R0, R0, 0x7f800000, RZ, 0xfc, !PT ;  /* 0x7f80000000007812 */ /* 0x000fe200078efcff */
[----:B------:R-:W-:Y:S06]  /*5550*/  BRA `(.L_x_113) ;  /* 0x0000000000147947 */ /* 0x000fec0003800000 */
.L_x_107:
[----:B------:R-:W-:Y:S01]  /*5560*/  LOP3.LUT R0, R31, 0x80000000, R30, 0x48, !PT ;  /* 0x800000001f007812 */ /* 0x000fe200078e481e */
[----:B------:R-:W-:Y:S06]  /*5570*/  BRA `(.L_x_113) ;  /* 0x00000000000c7947 */ /* 0x000fec0003800000 */
.L_x_106:
[----:B------:R-:W0:Y:S01]  /*5580*/  MUFU.RSQ R0, -QNAN ;  /* 0xffc0000000007908 */ /* 0x000e220000001400 */
[----:B------:R-:W-:Y:S05]  /*5590*/  BRA `(.L_x_113) ;  /* 0x0000000000047947 */ /* 0x000fea0003800000 */
.L_x_105:
[----:B------:R-:W-:-:S07]  /*55a0*/  FADD.FTZ R0, R46, R0 ;  /* 0x000000002e007221 */ /* 0x000fce0000010000 */
.L_x_113:
[----:B------:R-:W-:Y:S05]  /*55b0*/  BSYNC.RECONVERGENT B1 ;  /* 0x0000000000017941 */ /* 0x000fea0003800200 */
.L_x_103:
[----:B------:R-:W-:-:S04]  /*55c0*/  HFMA2 R25, -RZ, RZ, 0, 0 ;  /* 0x00000000ff197431 */ /* 0x000fc800000001ff */
[----:B0-----:R-:W-:Y:S05]  /*55d0*/  RET.REL.NODEC R24 `(_Z15complete_searchffffPiiffPfS0_fS0_S0_ifS0_) ;  /* 0xffffffa818887950 */ /* 0x001fea0003c3ffff */
        .type           $_Z15complete_searchffffPiiffPfS0_fS0_S0_ifS0_$__internal_accurate_pow,@function
        .size           $_Z15complete_searchffffPiiffPfS0_fS0_S0_ifS0_$__internal_accurate_pow,(.L_x_161 - $_Z15complete_searchffffPiiffPfS0_fS0_S0_ifS0_$__internal_accurate_pow)
$_Z15complete_searchffffPiiffPfS0_fS0_S0_ifS0_$__internal_accurate_pow:
[----:B------:R-:W-:Y:S01]  /*55e0*/  ISETP.GT.U32.AND P1, PT, R47, 0xfffff, PT ;  /* 0x000fffff2f00780c */ /* 0x000fe20003f24070 */
[--C-:B------:R-:W-:Y:S01]  /*55f0*/  IMAD.MOV.U32 R37, RZ, RZ, R47.reuse ;  /* 0x000000ffff257224 */ /* 0x100fe200078e002f */
[----:B------:R-:W-:Y:S01]  /*5600*/  MOV R39, 0x3ed0f5d2 ;  /* 0x3ed0f5d200277802 */ /* 0x000fe20000000f00 */
[----:B------:R-:W-:Y:S01]  /*5610*/  IMAD.MOV.U32 R38, RZ, RZ, 0x41ad3b5a ;  /* 0x41ad3b5aff267424 */ /* 0x000fe200078e00ff */
[----:B------:R-:W-:Y:S01]  /*5620*/  UMOV UR6, 0x7d2cafe2 ;  /* 0x7d2cafe200067882 */ /* 0x000fe20000000000 */
[----:B------:R-:W-:Y:S01]  /*5630*/  UMOV UR7, 0x3eb0f5ff ;  /* 0x3eb0f5ff00077882 */ /* 0x000fe20000000000 */
[----:B------:R-:W-:Y:S01]  /*5640*/  SHF.R.U32.HI R47, RZ, 0x14, R47 ;  /* 0x00000014ff2f7819 */ /* 0x000fe2000001162f */
[----:B------:R-:W-:Y:S01]  /*5650*/  UMOV UR8, 0x3b39803f ;  /* 0x3b39803f00087882 */ /* 0x000fe20000000000 */
[----:B------:R-:W-:-:S05]  /*5660*/  UMOV UR9, 0x3c7abc9e ;  /* 0x3c7abc9e00097882 */ /* 0x000fca0000000000 */
[----:B------:R-:W-:-:S10]  /*5670*/  @!P1 DMUL R34, R36, 1.80143985094819840000e+16 ;  /* 0x4350000024229828 */ /* 0x000fd40000000000 */
[----:B------:R-:W-:Y:S01]  /*5680*/  @!P1 MOV R37, R35 ;  /* 0x0000002300259202 */ /* 0x000fe20000000f00 */
[----:B------:R-:W-:Y:S01]  /*5690*/  @!P1 IMAD.MOV.U32 R36, RZ, RZ, R34 ;  /* 0x000000ffff249224 */ /* 0x000fe200078e0022 */
[----:B------:R-:W-:Y:S02]  /*56a0*/  @!P1 LEA.HI R47, R35, 0xffffffca, RZ, 0xc ;  /* 0xffffffca232f9811 */ /* 0x000fe400078f60ff */
[----:B------:R-:W-:Y:S02]  /*56b0*/  LOP3.LUT R37, R37, 0x800fffff, RZ, 0xc0, !PT ;  /* 0x800fffff25257812 */ /* 0x000fe400078ec0ff */
[----:B------:R-:W-:Y:S02]  /*56c0*/  MOV R42, R36 ;  /* 0x00000024002a7202 */ /* 0x000fe40000000f00 */
[----:B------:R-:W-:Y:S02]  /*56d0*/  LOP3.LUT R37, R37, 0x3ff00000, RZ, 0xfc, !PT ;  /* 0x3ff0000025257812 */ /* 0x000fe400078efcff */
[----:B------:R-:W-:-:S02]  /*56e0*/  MOV R36, RZ ;  /* 0x000000ff00247202 */ /* 0x000fc40000000f00 */
[----:B------:R-:W-:Y:S01]  /*56f0*/  ISETP.GE.U32.AND P2, PT, R37, 0x3ff6a09f, PT ;  /* 0x3ff6a09f2500780c */ /* 0x000fe20003f46070 */
[----:B------:R-:W-:-:S12]  /*5700*/  IMAD.MOV.U32 R43, RZ, RZ, R37 ;  /* 0x000000ffff2b7224 */ /* 0x000fd800078e0025 */
[----:B------:R-:W-:-:S05]  /*5710*/  @P2 IADD3 R34, PT, PT, R43, -0x100000, RZ ;  /* 0xfff000002b222810 */ /* 0x000fca0007ffe0ff */
[----:B------:R-:W-:-:S06]  /*5720*/  @P2 IMAD.MOV.U32 R43, RZ, RZ, R34 ;  /* 0x000000ffff2b2224 */ /* 0x000fcc00078e0022 */
[C---:B------:R-:W-:Y:S02]  /*5730*/  DADD R44, R42.reuse, 1 ;  /* 0x3ff000002a2c7429 */ /* 0x040fe40000000000 */
[----:B------:R-:W-:-:S04]  /*5740*/  DADD R42, R42, -1 ;  /* 0xbff000002a2a7429 */ /* 0x000fc80000000000 */
[----:B------:R-:W0:Y:S02]  /*5750*/  MUFU.RCP64H R37, R45 ;  /* 0x0000002d00257308 */ /* 0x000e240000001800 */
[----:B0-----:R-:W-:-:S08]  /*5760*/  DFMA R40, -R44, R36, 1 ;  /* 0x3ff000002c28742b */ /* 0x001fd00000000124 */
[----:B------:R-:W-:-:S08]  /*5770*/  DFMA R40, R40, R40, R40 ;  /* 0x000000282828722b */ /* 0x000fd00000000028 */
[----:B------:R-:W-:-:S08]  /*5780*/  DFMA R40, R36, R40, R36 ;  /* 0x000000282428722b */ /* 0x000fd00000000024 */
[----:B------:R-:W-:-:S08]  /*5790*/  DMUL R36, R42, R40 ;  /* 0x000000282a247228 */ /* 0x000fd00000000000 */
[----:B------:R-:W-:-:S08]  /*57a0*/  DFMA R36, R42, R40, R36 ;  /* 0x000000282a24722b */ /* 0x000fd00000000024 */
[----:B------:R-:W-:-:S08]  /*57b0*/  DMUL R50, R36, R36 ;  /* 0x0000002424327228 */ /* 0x000fd00000000000 */
[----:B------:R-:W-:Y:S01]  /*57c0*/  DFMA R38, R50, UR6, R38 ;  /* 0x0000000632267c2b */ /* 0x000fe20008000026 */
[----:B------:R-:W-:Y:S01]  /*57d0*/  UMOV UR6, 0x75488a3f ;  /* 0x75488a3f00067882 */ /* 0x000fe20000000000 */
[----:B------:R-:W-:-:S06]  /*57e0*/  UMOV UR7, 0x3ef3b20a ;  /* 0x3ef3b20a00077882 */ /* 0x000fcc0000000000 */
[----:B------:R-:W-:Y:S01]  /*57f0*/  DFMA R44, R50, R38, UR6 ;  /* 0x00000006322c7e2b */ /* 0x000fe20008000026 */
[----:B------:R-:W-:Y:S01]  /*5800*/  UMOV UR6, 0xe4faecd5 ;  /* 0xe4faecd500067882 */ /* 0x000fe20000000000 */
[----:B------:R-:W-:Y:S01]  /*5810*/  UMOV UR7, 0x3f1745cd ;  /* 0x3f1745cd00077882 */ /* 0x000fe20000000000 */
[----:B------:R-:W-:-:S05]  /*5820*/  DADD R38, R42, -R36 ;  /* 0x000000002a267229 */ /* 0x000fca0000000824 */
[----:B------:R-:W-:Y:S01]  /*5830*/  DFMA R44, R50, R44, UR6 ;  /* 0x00000006322c7e2b */ /* 0x000fe2000800002c */
[----:B------:R-:W-:Y:S01]  /*5840*/  UMOV UR6, 0x258a578b ;  /* 0x258a578b00067882 */ /* 0x000fe20000000000 */
[----:B------:R-:W-:Y:S01]  /*5850*/  UMOV UR7, 0x3f3c71c7 ;  /* 0x3f3c71c700077882 */ /* 0x000fe20000000000 */
[----:B------:R-:W-:-:S05]  /*5860*/  DADD R38, R38, R38 ;  /* 0x0000000026267229 */ /* 0x000fca0000000026 */
[----:B------:R-:W-:Y:S01]  /*5870*/  DFMA R44, R50, R44, UR6 ;  /* 0x00000006322c7e2b */ /* 0x000fe2000800002c */
[----:B------:R-:W-:Y:S01]  /*5880*/  UMOV UR6, 0x9242b910 ;  /* 0x9242b91000067882 */ /* 0x000fe20000000000 */
[----:B------:R-:W-:Y:S01]  /*5890*/  UMOV UR7, 0x3f624924 ;  /* 0x3f62492400077882 */ /* 0x000fe20000000000 */
[----:B------:R-:W-:-:S05]  /*58a0*/  DFMA R38, R42, -R36, R38 ;  /* 0x800000242a26722b */ /* 0x000fca0000000026 */
[----:B------:R-:W-:Y:S01]  /*58b0*/  DFMA R44, R50, R44, UR6 ;  /* 0x00000006322c7e2b */ /* 0x000fe2000800002c */
[----:B------:R-:W-:Y:S01]  /*58c0*/  UMOV UR6, 0x99999dfb ;  /* 0x99999dfb00067882 */ /* 0x000fe20000000000 */
[----:B------:R-:W-:Y:S01]  /*58d0*/  UMOV UR7, 0x3f899999 ;  /* 0x3f89999900077882 */ /* 0x000fe20000000000 */
[----:B------:R-:W-:-:S05]  /*58e0*/  DMUL R38, R40, R38 ;  /* 0x0000002628267228 */ /* 0x000fca0000000000 */
[----:B------:R-:W-:Y:S01]  /*58f0*/  DFMA R44, R50, R44, UR6 ;  /* 0x00000006322c7e2b */ /* 0x000fe2000800002c */
[----:B------:R-:W-:Y:S01]  /*5900*/  UMOV UR6, 0x55555555 ;  /* 0x5555555500067882 */ /* 0x000fe20000000000 */
[----:B------:R-:W-:-:S03]  /*5910*/  UMOV UR7, 0x3fb55555 ;  /* 0x3fb5555500077882 */ /* 0x000fc60000000000 */
[----:B------:R-:W-:Y:S01]  /*5920*/  VIADD R53, R39, 0x100000 ;  /* 0x0010000027357836 */ /* 0x000fe20000000000 */
[----:B------:R-:W-:Y:S02]  /*5930*/  MOV R52, R38 ;  /* 0x0000002600347202 */ /* 0x000fe40000000f00 */
[----:B------:R-:W-:-:S08]  /*5940*/  DFMA R40, R50, R44, UR6 ;  /* 0x0000000632287e2b */ /* 0x000fd0000800002c */
[----:B------:R-:W-:Y:S01]  /*5950*/  DADD R42, -R40, UR6 ;  /* 0x00000006282a7e29 */ /* 0x000fe20008000100 */
[----:B------:R-:W-:Y:S01]  /*5960*/  UMOV UR6, 0xb9e7b0 ;  /* 0x00b9e7b000067882 */ /* 0x000fe20000000000 */
[----:B------:R-:W-:-:S06]  /*5970*/  UMOV UR7, 0x3c46a4cb ;  /* 0x3c46a4cb00077882 */ /* 0x000fcc0000000000 */
[----:B------:R-:W-:Y:S02]  /*5980*/  DFMA R42, R50, R44, R42 ;  /* 0x0000002c322a722b */ /* 0x000fe4000000002a */
[----:B------:R-:W-:-:S06]  /*5990*/  DMUL R44, R36, R36 ;  /* 0x00000024242c7228 */ /* 0x000fcc0000000000 */
[----:B------:R-:W-:Y:S01]  /*59a0*/  DADD R42, R42, -UR6 ;  /* 0x800000062a2a7e29 */ /* 0x000fe20008000000 */
[----:B------:R-:W-:Y:S01]  /*59b0*/  UMOV UR6, 0x80000000 ;  /* 0x8000000000067882 */ /* 0x000fe20000000000 */
[C---:B------:R-:W-:Y:S01]  /*59c0*/  DFMA R34, R36.reuse, R36, -R44 ;  /* 0x000000242422722b */ /* 0x040fe2000000082c */
[----:B------:R-:W-:Y:S01]  /*59d0*/  UMOV UR7, 0x43300000 ;  /* 0x4330000000077882 */ /* 0x000fe20000000000 */
[----:B------:R-:W-:-:S06]  /*59e0*/  DMUL R50, R36, R44 ;  /* 0x0000002c24327228 */ /* 0x000fcc0000000000 */
[C---:B------:R-:W-:Y:S02]  /*59f0*/  DFMA R52, R36.reuse, R52, R34 ;  /* 0x000000342434722b */ /* 0x040fe40000000022 */
[----:B------:R-:W-:-:S08]  /*5a00*/  DFMA R34, R36, R44, -R50 ;  /* 0x0000002c2422722b */ /* 0x000fd00000000832 */
[----:B------:R-:W-:Y:S02]  /*5a10*/  DFMA R34, R38, R44, R34 ;  /* 0x0000002c2622722b */ /* 0x000fe40000000022 */
[----:B------:R-:W-:-:S06]  /*5a20*/  DADD R44, R40, R42 ;  /* 0x00000000282c7229 */ /* 0x000fcc000000002a */
[----:B------:R-:W-:Y:S02]  /*5a30*/  DFMA R34, R36, R52, R34 ;  /* 0x000000342422722b */ /* 0x000fe40000000022 */
[----:B------:R-:W-:-:S08]  /*5a40*/  DADD R52, R40, -R44 ;  /* 0x0000000028347229 */ /* 0x000fd0000000082c */
[----:B------:R-:W-:Y:S02]  /*5a50*/  DADD R52, R42, R52 ;  /* 0x000000002a347229 */ /* 0x000fe40000000034 */
[----:B------:R-:W-:-:S08]  /*5a60*/  DMUL R42, R44, R50 ;  /* 0x000000322c2a7228 */ /* 0x000fd00000000000 */
[----:B------:R-:W-:-:S08]  /*5a70*/  DFMA R40, R44, R50, -R42 ;  /* 0x000000322c28722b */ /* 0x000fd0000000082a */
[----:B------:R-:W-:-:S08]  /*5a80*/  DFMA R34, R44, R34, R40 ;  /* 0x000000222c22722b */ /* 0x000fd00000000028 */
[----:B------:R-:W-:-:S08]  /*5a90*/  DFMA R52, R52, R50, R34 ;  /* 0x000000323434722b */ /* 0x000fd00000000022 */
[----:B------:R-:W-:-:S08]  /*5aa0*/  DADD R34, R42, R52 ;  /* 0x000000002a227229 */ /* 0x000fd00000000034 */
[--C-:B------:R-:W-:Y:S02]  /*5ab0*/  DADD R40, R36, R34.reuse ;  /* 0x0000000024287229 */ /* 0x100fe40000000022 */
[----:B------:R-:W-:-:S06]  /*5ac0*/  DADD R42, R42, -R34 ;  /* 0x000000002a2a7229 */ /* 0x000fcc0000000822 */
[----:B------:R-:W-:Y:S02]  /*5ad0*/  DADD R36, R36, -R40 ;  /* 0x0000000024247229 */ /* 0x000fe40000000828 */
[----:B------:R-:W-:-:S06]  /*5ae0*/  DADD R42, R52, R42 ;  /* 0x00000000342a7229 */ /* 0x000fcc000000002a */
[----:B------:R-:W-:Y:S01]  /*5af0*/  DADD R36, R34, R36 ;  /* 0x0000000022247229 */ /* 0x000fe20000000024 */
[C---:B------:R-:W-:Y:S01]  /*5b00*/  VIADD R34, R47.reuse, 0xfffffc01 ;  /* 0xfffffc012f227836 */ /* 0x040fe20000000000 */
[----:B------:R-:W-:Y:S01]  /*5b10*/  @P2 IADD3 R34, PT, PT, R47, -0x3fe, RZ ;  /* 0xfffffc022f222810 */ /* 0x000fe20007ffe0ff */
[----:B------:R-:W-:-:S03]  /*5b20*/  IMAD.MOV.U32 R35, RZ, RZ, 0x43300000 ;  /* 0x43300000ff237424 */ /* 0x000fc600078e00ff */
[----:B------:R-:W-:Y:S02]  /*5b30*/  LOP3.LUT R34, R34, 0x80000000, RZ, 0x3c, !PT ;  /* 0x8000000022227812 */ /* 0x000fe400078e3cff */
[----:B------:R-:W-:-:S04]  /*5b40*/  DADD R42, R42, R36 ;  /* 0x000000002a2a7229 */ /* 0x000fc80000000024 */
[----:B------:R-:W-:Y:S01]  /*5b50*/  DADD R36, R34, -UR6 ;  /* 0x8000000622247e29 */ /* 0x000fe20008000000 */
[----:B------:R-:W-:Y:S01]  /*5b60*/  UMOV UR6, 0xfefa39ef ;  /* 0xfefa39ef00067882 */ /* 0x000fe20000000000 */
[----:B------:R-:W-:Y:S02]  /*5b70*/  UMOV UR7, 0x3fe62e42 ;  /* 0x3fe62e4200077882 */ /* 0x000fe40000000000 */
[----:B------:R-:W-:-:S08]  /*5b80*/  DADD R38, R38, R42 ;  /* 0x0000000026267229 */ /* 0x000fd0000000002a */
[----:B------:R-:W-:-:S08]  /*5b90*/  DADD R42, R40, R38 ;  /* 0x00000000282a7229 */ /* 0x000fd00000000026 */
[--C-:B------:R-:W-:Y:S02]  /*5ba0*/  DFMA R34, R36, UR6, R42.reuse ;  /* 0x0000000624227c2b */ /* 0x100fe4000800002a */
[----:B------:R-:W-:-:S06]  /*5bb0*/  DADD R44, R40, -R42 ;  /* 0x00000000282c7229 */ /* 0x000fcc000000082a */
[----:B------:R-:W-:Y:S02]  /*5bc0*/  DFMA R40, R36, -UR6, R34 ;  /* 0x8000000624287c2b */ /* 0x000fe40008000022 */
[----:B------:R-:W-:-:S06]  /*5bd0*/  DADD R44, R38, R44 ;  /* 0x00000000262c7229 */ /* 0x000fcc000000002c */
[----:B------:R-:W-:Y:S01]  /*5be0*/  DADD R40, -R42, R40 ;  /* 0x000000002a287229 */ /* 0x000fe20000000128 */
[----:B------:R-:W-:Y:S01]  /*5bf0*/  MOV R42, 0x652b82fe ;  /* 0x652b82fe002a7802 */ /* 0x000fe20000000f00 */
[----:B------:R-:W-:-:S06]  /*5c00*/  IMAD.MOV.U32 R43, RZ, RZ, 0x3ff71547 ;  /* 0x3ff71547ff2b7424 */ /* 0x000fcc00078e00ff */
[----:B------:R-:W-:-:S08]  /*5c10*/  DADD R38, R44, -R40 ;  /* 0x000000002c267229 */ /* 0x000fd00000000828 */
[----:B------:R-:W-:-:S08]  /*5c20*/  DFMA R38, R36, UR8, R38 ;  /* 0x0000000824267c2b */ /* 0x000fd00008000026 */
[----:B------:R-:W-:-:S08]  /*5c30*/  DADD R36, R34, R38 ;  /* 0x0000000022247229 */ /* 0x000fd00000000026 */
[----:B------:R-:W-:Y:S02]  /*5c40*/  DADD R40, R34, -R36 ;  /* 0x0000000022287229 */ /* 0x000fe40000000824 */
[----:B------:R-:W-:-:S06]  /*5c50*/  DMUL R34, R36, 2 ;  /* 0x4000000024227828 */ /* 0x000fcc0000000000 */
[----:B------:R-:W-:Y:S02]  /*5c60*/  DADD R38, R38, R40 ;  /* 0x0000000026267229 */ /* 0x000fe40000000028 */
[----:B------:R-:W-:-:S08]  /*5c70*/  DFMA R36, R36, 2, -R34 ;  /* 0x400000002424782b */ /* 0x000fd00000000822 */
[----:B------:R-:W-:-:S08]  /*5c80*/  DFMA R38, R38, 2, R36 ;  /* 0x400000002626782b */ /* 0x000fd00000000024 */
[----:B------:R-:W-:-:S08]  /*5c90*/  DADD R44, R34, R38 ;  /* 0x00000000222c7229 */ /* 0x000fd00000000026 */
[----:B------:R-:W-:Y:S02]  /*5ca0*/  DFMA R42, R44, R42, 6.75539944105574400000e+15 ;  /* 0x433800002c2a742b */ /* 0x000fe4000000002a */
[----:B------:R-:W-:Y:S01]  /*5cb0*/  FSETP.GEU.AND P1, PT, |R45|, 4.1917929649353027344, PT ;  /* 0x4086232b2d00780b */ /* 0x000fe20003f2e200 */
[----:B------:R-:W-:-:S05]  /*5cc0*/  DADD R34, R34, -R44 ;  /* 0x0000000022227229 */ /* 0x000fca000000082c */
[----:B------:R-:W-:-:S03]  /*5cd0*/  DADD R36, R42, -6.75539944105574400000e+15 ;  /* 0xc33800002a247429 */ /* 0x000fc60000000000 */
[----:B------:R-:W-:-:S05]  /*5ce0*/  DADD R38, R38, R34 ;  /* 0x0000000026267229 */ /* 0x000fca0000000022 */
[----:B------:R-:W-:Y:S01]  /*5cf0*/  DFMA R40, R36, -UR6, R44 ;  /* 0x8000000624287c2b */ /* 0x000fe2000800002c */
[----:B------:R-:W-:Y:S01]  /*5d00*/  UMOV UR6, 0x3b39803f ;  /* 0x3b39803f00067882 */ /* 0x000fe20000000000 */
[----:B------:R-:W-:-:S06]  /*5d10*/  UMOV UR7, 0x3c7abc9e ;  /* 0x3c7abc9e00077882 */ /* 0x000fcc0000000000 */
[----:B------:R-:W-:Y:S01]  /*5d20*/  DFMA R40, R36, -UR6, R40 ;  /* 0x8000000624287c2b */ /* 0x000fe20008000028 */
[----:B------:R-:W-:Y:S01]  /*5d30*/  UMOV UR6, 0x69ce2bdf ;  /* 0x69ce2bdf00067882 */ /* 0x000fe20000000000 */
[----:B------:R-:W-:Y:S01]  /*5d40*/  MOV R36, 0xfca213ea ;  /* 0xfca213ea00247802 */ /* 0x000fe20000000f00 */
[----:B------:R-:W-:Y:S01]  /*5d50*/  IMAD.MOV.U32 R37, RZ, RZ, 0x3e928af3 ;  /* 0x3e928af3ff257424 */ /* 0x000fe200078e00ff */
[----:B------:R-:W-:-:S05]  /*5d60*/  UMOV UR7, 0x3e5ade15 ;  /* 0x3e5ade1500077882 */ /* 0x000fca0000000000 */
[----:B------:R-:W-:Y:S01]  /*5d70*/  DFMA R36, R40, UR6, R36 ;  /* 0x0000000628247c2b */ /* 0x000fe20008000024 */
[----:B------:R-:W-:Y:S01]  /*5d80*/  UMOV UR6, 0x62401315 ;  /* 0x6240131500067882 */ /* 0x000fe20000000000 */
[----:B------:R-:W-:-:S06]  /*5d90*/  UMOV UR7, 0x3ec71dee ;  /* 0x3ec71dee00077882 */ /* 0x000fcc0000000000 */
[----:B------:R-:W-:Y:S01]  /*5da0*/  DFMA R36, R40, R36, UR6 ;  /* 0x0000000628247e2b */ /* 0x000fe20008000024 */
        /* <DEDUP_REMOVED lines=20> */
[----:B------:R-:W-:-:S08]  /*5ef0*/  DFMA R36, R40, R36, UR6 ;  /* 0x0000000628247e2b */ /* 0x000fd00008000024 */
[----:B------:R-:W-:-:S08]  /*5f00*/  DFMA R36, R40, R36, 1 ;  /* 0x3ff000002824742b */ /* 0x000fd00000000024 */
[----:B------:R-:W-:-:S10]  /*5f10*/  DFMA R36, R40, R36, 1 ;  /* 0x3ff000002824742b */ /* 0x000fd40000000024 */
[----:B------:R-:W-:Y:S01]  /*5f20*/  LEA R41, R42, R37, 0x14 ;  /* 0x000000252a297211 */ /* 0x000fe200078ea0ff */
[----:B------:R-:W-:Y:S01]  /*5f30*/  IMAD.MOV.U32 R40, RZ, RZ, R36 ;  /* 0x000000ffff287224 */ /* 0x000fe200078e0024 */
[----:B------:R-:W-:Y:S06]  /*5f40*/  @!P1 BRA `(.L_x_114) ;  /* 0x0000000000309947 */ /* 0x000fec0003800000 */
[----:B------:R-:W-:Y:S01]  /*5f50*/  FSETP.GEU.AND P2, PT, |R45|, 4.2275390625, PT ;  /* 0x408748002d00780b */ /* 0x000fe20003f4e200 */
[C---:B------:R-:W-:Y:S02]  /*5f60*/  DADD R40, R44.reuse, +INF ;  /* 0x7ff000002c287429 */ /* 0x040fe40000000000 */
[----:B------:R-:W-:-:S08]  /*5f70*/  DSETP.GEU.AND P1, PT, R44, RZ, PT ;  /* 0x000000ff2c00722a */ /* 0x000fd00003f2e000 */
[----:B------:R-:W-:Y:S02]  /*5f80*/  FSEL R40, R40, RZ, P1 ;  /* 0x000000ff28287208 */ /* 0x000fe40000800000 */
[----:B------:R-:W-:Y:S02]  /*5f90*/  @!P2 LEA.HI R34, R42, R42, RZ, 0x1 ;  /* 0x0000002a2a22a211 */ /* 0x000fe400078f08ff */
[----:B------:R-:W-:Y:S02]  /*5fa0*/  FSEL R41, R41, RZ, P1 ;  /* 0x000000ff29297208 */ /* 0x000fe40000800000 */
[----:B------:R-:W-:-:S04]  /*5fb0*/  @!P2 SHF.R.S32.HI R34, RZ, 0x1, R34 ;  /* 0x00000001ff22a819 */ /* 0x000fc80000011422 */
[----:B------:R-:W-:Y:S01]  /*5fc0*/  @!P2 IADD3 R35, PT, PT, R42, -R34, RZ ;  /* 0x800000222a23a210 */ /* 0x000fe20007ffe0ff */
[----:B------:R-:W-:Y:S01]  /*5fd0*/  @!P2 IMAD R37, R34, 0x100000, R37 ;  /* 0x001000002225a824 */ /* 0x000fe200078e0225 */
[----:B------:R-:W-:Y:S02]  /*5fe0*/  @!P2 MOV R34, RZ ;  /* 0x000000ff0022a202 */ /* 0x000fe40000000f00 */
[----:B------:R-:W-:-:S06]  /*5ff0*/  @!P2 LEA R35, R35, 0x3ff00000, 0x14 ;  /* 0x3ff000002323a811 */ /* 0x000fcc00078ea0ff */
[----:B------:R-:W-:-:S11]  /*6000*/  @!P2 DMUL R40, R36, R34 ;  /* 0x000000222428a228 */ /* 0x000fd60000000000 */
.L_x_114:
[----:B------:R-:W-:Y:S01]  /*6010*/  DFMA R38, R38, R40, R40 ;  /* 0x000000282626722b */ /* 0x000fe20000000028 */
[----:B------:R-:W-:Y:S01]  /*6020*/  IMAD.MOV.U32 R36, RZ, RZ, R0 ;  /* 0x000000ffff247224 */ /* 0x000fe200078e0000 */
[----:B------:R-:W-:Y:S01]  /*6030*/  DSETP.NEU.AND P1, PT, |R40|, +INF , PT ;  /* 0x7ff000002800742a */ /* 0x000fe20003f2d200 */
[----:B------:R-:W-:-:S07]  /*6040*/  MOV R37, 0x0 ;  /* 0x0000000000257802 */ /* 0x000fce0000000f00 */
[----:B------:R-:W-:Y:S02]  /*6050*/  FSEL R34, R40, R38, !P1 ;  /* 0x0000002628227208 */ /* 0x000fe40004800000 */
[----:B------:R-:W-:Y:S01]  /*6060*/  FSEL R35, R41, R39, !P1 ;  /* 0x0000002729237208 */ /* 0x000fe20004800000 */
[----:B------:R-:W-:Y:S06]  /*6070*/  RET.REL.NODEC R36 `(_Z15complete_searchffffPiiffPfS0_fS0_S0_ifS0_) ;  /* 0xffffff9c24e07950 */ /* 0x000fec0003c3ffff */
.L_x_115:
[----:B------:R-:W-:-:S00]  /*6080*/  BRA `(.L_x_115) ;  /* 0xfffffffc00fc7947 */ /* 0x000fc0000383ffff */
[----:B------:R-:W-:-:S00]  /*6090*/  NOP ;  /* 0x0000000000007918 */ /* 0x000fc00000000000 */
        /* <DEDUP_REMOVED lines=14> */
.L_x_161:


//--------------------- .text._Z12quick_searchffiPfS_fS_S_ifS_ --------------------------
	.section	.text._Z12quick_searchffiPfS_fS_S_ifS_,"ax",@progbits
	.align	128
        .global         _Z12quick_searchffiPfS_fS_S_ifS_
        .type           _Z12quick_searchffiPfS_fS_S_ifS_,@function
        .size           _Z12quick_searchffiPfS_fS_S_ifS_,(.L_x_163 - _Z12quick_searchffiPfS_fS_S_ifS_)
        .other          _Z12quick_searchffiPfS_fS_S_ifS_,@"STO_CUDA_ENTRY STV_DEFAULT"
_Z12quick_searchffiPfS_fS_S_ifS_:
.text._Z12quick_searchffiPfS_fS_S_ifS_:
[----:B------:R-:W-:Y:S01]  /*0000*/  LDC R1, c[0x0][0x37c] ;  /* 0x0000df00ff017b82 */ /* 0x000fe20000000800 */
[----:B------:R-:W0:Y:S01]  /*0010*/  LDCU.64 UR4, c[0x0][0x3b8] ;  /* 0x00007700ff0477ac */ /* 0x000e220008000a00 */
[----:B------:R-:W1:Y:S06]  /*0020*/  S2R R0, SR_TID.X ;  /* 0x0000000000007919 */ /* 0x000e6c0000002100 */
[----:B------:R-:W1:Y:S01]  /*0030*/  S2UR UR6, SR_CTAID.X ;  /* 0x00000000000679c3 */ /* 0x000e620000002500 */
[----:B------:R-:W2:Y:S01]  /*0040*/  LDCU UR11, c[0x0][0x388] ;  /* 0x00007100ff0b77ac */ /* 0x000ea20008000800 */
[----:B------:R-:W3:Y:S01]  /*0050*/  S2R R7, SR_TID.Y ;  /* 0x0000000000077919 */ /* 0x000ee20000002200 */
[----:B------:R-:W4:Y:S05]  /*0060*/  LDCU.64 UR12, c[0x0][0x358] ;  /* 0x00006b00ff0c77ac */ /* 0x000f2a0008000a00 */
[----:B------:R-:W1:Y:S01]  /*0070*/  LDC R9, c[0x0][0x360] ;  /* 0x0000d800ff097b82 */ /* 0x000e620000000800 */
[----:B0-----:R-:W-:-:S07]  /*0080*/  UIADD3 UR4, UPT, UPT, -UR4, URZ, URZ ;  /* 0x000000ff04047290 */ /* 0x001fce000fffe1ff */
[----:B------:R-:W3:Y:S01]  /*0090*/  LDC R8, c[0x0][0x364] ;  /* 0x0000d900ff087b82 */ /* 0x000ee20000000800 */
[----:B------:R-:W-:Y:S01]  /*00a0*/  F2F.F64.F32 R14, UR5 ;  /* 0x00000005000e7d10 */ /* 0x000fe20008201800 */
[----:B------:R-:W-:Y:S01]  /*00b0*/  UMOV UR5, 0x3f91df46 ;  /* 0x3f91df4600057882 */ /* 0x000fe20000000000 */
[----:B--2---:R-:W-:-:S05]  /*00c0*/  UISETP.GE.AND UP0, UPT, UR11, 0x1, UPT ;  /* 0x000000010b00788c */ /* 0x004fca000bf06270 */
[----:B------:R-:W0:Y:S01]  /*00d0*/  LDC.64 R10, c[0x0][0x380] ;  /* 0x0000e000ff0a7b82 */ /* 0x000e220000000a00 */
[----:B------:R-:W-:Y:S01]  /*00e0*/  I2F.F64 R2, UR4 ;  /* 0x0000000400027d12 */ /* 0x000fe20008201c00 */
[----:B-1----:R-:W-:-:S06]  /*00f0*/  IMAD R9, R9, UR6, R0 ;  /* 0x0000000609097c24 */ /* 0x002fcc000f8e0200 */
[----:B------:R-:W3:Y:S01]  /*0100*/  S2UR UR4, SR_CTAID.Y ;  /* 0x00000000000479c3 */ /* 0x000ee20000002600 */
[----:B------:R-:W1:Y:S01]  /*0110*/  I2F.F64 R4, R9 ;  /* 0x0000000900047312 */ /* 0x000e620000201c00 */
[----:B0-----:R-:W-:Y:S01]  /*0120*/  FMUL R10, R10, 0.017453292384743690491 ;  /* 0x3c8efa350a0a7820 */ /* 0x001fe20000400000 */
[----:B-1----:R-:W-:-:S03]  /*0130*/  DFMA R4, R2, 0.5, R4 ;  /* 0x3fe000000204782b */ /* 0x002fc60000000004 */
[----:B------:R-:W-:Y:S01]  /*0140*/  FMUL.RZ R12, R10, 0.15915493667125701904 ;  /* 0x3e22f9830a0c7820 */ /* 0x000fe2000040c000 */
[----:B------:R-:W-:Y:S01]  /*0150*/  FMUL R10, R11, 0.017453292384743690491 ;  /* 0x3c8efa350b0a7820 */ /* 0x000fe20000400000 */
[----:B---3--:R-:W-:Y:S01]  /*0160*/  IMAD R8, R8, UR4, R7 ;  /* 0x0000000408087c24 */ /* 0x008fe2000f8e0207 */
[----:B------:R-:W-:Y:S02]  /*0170*/  UMOV UR4, 0xa0000000 ;  /* 0xa000000000047882 */ /* 0x000fe40000000000 */
[----:B------:R-:W-:Y:S01]  /*0180*/  DMUL R16, R4, R14 ;  /* 0x0000000e04107228 */ /* 0x000fe20000000000 */
[----:B------:R-:W-:Y:S01]  /*0190*/  FMUL.RZ R19, R10, 0.15915493667125701904 ;  /* 0x3e22f9830a137820 */ /* 0x000fe2000040c000 */
[----:B------:R-:W0:Y:S06]  /*01a0*/  I2F.F64.U32 R6, R8 ;  /* 0x0000000800067312 */ /* 0x000e2c0000201800 */
[----:B------:R-:W-:-:S02]  /*01b0*/  DMUL R4, R16, UR4 ;  /* 0x0000000410047c28 */ /* 0x000fc40008000000 */
[----:B------:R-:W-:Y:S01]  /*01c0*/  MUFU.SIN R20, R12 ;  /* 0x0000000c00147308 */ /* 0x000fe20000000400 */
[----:B0-----:R-:W-:-:S07]  /*01d0*/  DFMA R6, R2, 0.5, R6 ;  /* 0x3fe000000206782b */ /* 0x001fce0000000006 */
[----:B------:R-:W0:Y:S01]  /*01e0*/  MUFU.COS R21, R19 ;  /* 0x0000001300157308 */ /* 0x000e220000000000 */
[----:B------:R-:W-:-:S07]  /*01f0*/  DMUL R14, R14, R6 ;  /* 0x000000060e0e7228 */ /* 0x000fce0000000000 */
[----:B------:R-:W1:Y:S01]  /*0200*/  MUFU.COS R18, R12 ;  /* 0x0000000c00127308 */ /* 0x000e620000000000 */
[----:B------:R-:W-:-:S07]  /*0210*/  DMUL R10, R14, UR4 ;  /* 0x000000040e0a7c28 */ /* 0x000fce0008000000 */
[----:B------:R-:W2:Y:S01]  /*0220*/  MUFU.SIN R13, R19 ;  /* 0x00000013000d7308 */ /* 0x000ea20000000400 */
[----:B0-----:R-:W-:-:S07]  /*0230*/  FMUL R3, R21, R20 ;  /* 0x0000001415037220 */ /* 0x001fce0000400000 */
[----:B------:R-:W0:Y:S01]  /*0240*/  F2F.F32.F64 R24, R10 ;  /* 0x0000000a00187310 */ /* 0x000e220000301000 */
[----:B-1----:R-:W-:-:S07]  /*0250*/  FMUL R22, R18, -R21 ;  /* 0x8000001512167220 */ /* 0x002fce0000400000 */
[----:B------:R-:W1:Y:S01]  /*0260*/  F2F.F32.F64 R0, R4 ;  /* 0x0000000400007310 */ /* 0x000e620000301000 */
[-C--:B--2---:R-:W-:Y:S01]  /*0270*/  FMUL R23, R13, R20.reuse ;  /* 0x000000140d177220 */ /* 0x084fe20000400000 */
[-C--:B------:R-:W-:Y:S01]  /*0280*/  FMUL R25, R18, R13.reuse ;  /* 0x0000000d12197220 */ /* 0x080fe20000400000 */
[----:B------:R-:W-:Y:S01]  /*0290*/  FMUL R20, R21, -R20 ;  /* 0x8000001415147220 */ /* 0x000fe20000400000 */
[C---:B0-----:R-:W-:Y:S01]  /*02a0*/  FMUL R19, R24.reuse, R24 ;  /* 0x0000001818137220 */ /* 0x041fe20000400000 */
[C---:B------:R-:W-:Y:S01]  /*02b0*/  FMUL R27, R24.reuse, R13 ;  /* 0x0000000d181b7220 */ /* 0x040fe20000400000 */
[C---:B------:R-:W-:Y:S01]  /*02c0*/  FMUL R6, R24.reuse, R25 ;  /* 0x0000001918067220 */ /* 0x040fe20000400000 */
[C---:B------:R-:W-:Y:S01]  /*02d0*/  FMUL R10, R24.reuse, R23 ;  /* 0x00000017180a7220 */ /* 0x040fe20000400000 */
[----:B------:R-:W-:Y:S01]  /*02e0*/  FMUL R12, R24, R21 ;  /* 0x00000015180c7220 */ /* 0x000fe20000400000 */
[C---:B-1----:R-:W-:Y:S01]  /*02f0*/  FFMA R29, R0.reuse, R0, R19 ;  /* 0x00000000001d7223 */ /* 0x042fe20000000013 */
[----:B------:R-:W-:Y:S01]  /*0300*/  FMUL R4, R0, R3 ;  /* 0x0000000300047220 */ /* 0x000fe20000400000 */
[----:B------:R-:W-:Y:S01]  /*0310*/  FMUL R3, R18, R21 ;  /* 0x0000001512037220 */ /* 0x000fe20000400000 */
[----:B------:R-:W-:Y:S01]  /*0320*/  FMUL R18, R24, R27 ;  /* 0x0000001b18127220 */ /* 0x000fe20000400000 */
[----:B------:R-:W-:Y:S01]  /*0330*/  FMUL R26, R22, R29 ;  /* 0x0000001d161a7220 */ /* 0x000fe20000400000 */
[----:B------:R-:W-:Y:S01]  /*0340*/  FMUL R22, R29, R20 ;  /* 0x000000141d167220 */ /* 0x000fe20000400000 */
[C---:B------:R-:W-:Y:S01]  /*0350*/  FMUL R21, R0.reuse, R23 ;  /* 0x0000001700157220 */ /* 0x040fe20000400000 */
[----:B------:R-:W-:Y:S01]  /*0360*/  F2F.F64.F32 R6, R6 ;  /* 0x0000000600067310 */ /* 0x000fe20000201800 */
[C---:B------:R-:W-:Y:S01]  /*0370*/  FMUL R3, R0.reuse, R3 ;  /* 0x0000000300037220 */ /* 0x040fe20000400000 */
[----:B------:R-:W-:Y:S01]  /*0380*/  FMUL R25, R0, R25 ;  /* 0x0000001900197220 */ /* 0x000fe20000400000 */
[----:B------:R-:W-:-:S03]  /*0390*/  FMUL R28, R24, R21 ;  /* 0x00000015181c7220 */ /* 0x000fc60000400000 */
[----:B------:R-:W-:Y:S02]  /*03a0*/  FMUL R25, R24, R25 ;  /* 0x0000001918197220 */ /* 0x000fe40000400000 */
[----:B------:R-:W-:Y:S08]  /*03b0*/  F2F.F64.F32 R10, R10 ;  /* 0x0000000a000a7310 */ /* 0x000ff00000201800 */
[----:B------:R-:W-:Y:S08]  /*03c0*/  F2F.F64.F32 R12, R12 ;  /* 0x0000000c000c7310 */ /* 0x000ff00000201800 */
[----:B------:R-:W0:Y:S08]  /*03d0*/  F2F.F64.F32 R18, R18 ;  /* 0x0000001200127310 */ /* 0x000e300000201800 */
[----:B------:R-:W1:Y:S01]  /*03e0*/  F2F.F64.F32 R26, R26 ;  /* 0x0000001a001a7310 */ /* 0x000e620000201800 */
[----:B0-----:R-:W-:-:S07]  /*03f0*/  DFMA R18, R18, -0.5, R12 ;  /* 0xbfe000001212782b */ /* 0x001fce000000000c */
[----:B------:R-:W0:Y:S01]  /*0400*/  F2F.F64.F32 R22, R22 ;  /* 0x0000001600167310 */ /* 0x000e220000201800 */
[----:B-1----:R-:W-:-:S07]  /*0410*/  DFMA R6, R26, 0.5, -R6 ;  /* 0x3fe000001a06782b */ /* 0x002fce0000000806 */
[----:B------:R-:W1:Y:S01]  /*0420*/  F2F.F64.F32 R4, R4 ;  /* 0x0000000400047310 */ /* 0x000e620000201800 */
[----:B0-----:R-:W-:-:S07]  /*0430*/  DFMA R10, R22, 0.5, -R10 ;  /* 0x3fe00000160a782b */ /* 0x001fce000000080a */
[----:B------:R-:W0:Y:S01]  /*0440*/  F2F.F64.F32 R2, R3 ;  /* 0x0000000300027310 */ /* 0x000e220000201800 */
[----:B-1----:R-:W-:-:S07]  /*0450*/  DADD R4, R6, -R4 ;  /* 0x0000000006047229 */ /* 0x002fce0000000804 */
[----:B------:R-:W1:Y:S01]  /*0460*/  F2F.F64.F32 R20, R28 ;  /* 0x0000001c00147310 */ /* 0x000e620000201800 */
[----:B0-----:R-:W-:-:S07]  /*0470*/  DADD R2, R10, R2 ;  /* 0x000000000a027229 */ /* 0x001fce0000000002 */
[----:B------:R-:W0:Y:S01]  /*0480*/  F2F.F64.F32 R12, R25 ;  /* 0x00000019000c7310 */ /* 0x000e220000201800 */
[----:B-1----:R-:W-:-:S07]  /*0490*/  DADD R20, R4, R20 ;  /* 0x0000000004147229 */ /* 0x002fce0000000014 */
[----:B------:R1:W2:Y:S01]  /*04a0*/  F2F.F32.F64 R7, R18 ;  /* 0x0000001200077310 */ /* 0x0002a20000301000 */
[----:B------:R-:W-:Y:S01]  /*04b0*/  CS2R R4, SRZ ;  /* 0x0000000000047805 */ /* 0x000fe2000001ff00 */
[----:B0-----:R-:W-:-:S06]  /*04c0*/  DADD R2, R2, -R12 ;  /* 0x0000000002027229 */ /* 0x001fcc000000080c */
[----:B------:R1:W0:Y:S08]  /*04d0*/  F2F.F32.F64 R6, R20 ;  /* 0x0000001400067310 */ /* 0x0002300000301000 */
[----:B------:R1:W3:Y:S01]  /*04e0*/  F2F.F32.F64 R0, R2 ;  /* 0x0000000200007310 */ /* 0x0002e20000301000 */
[----:B--2-4-:R-:W-:Y:S05]  /*04f0*/  BRA.U !UP0, `(.L_x_116) ;  /* 0x0000000508e47547 */ /* 0x014fea000b800000 */
[----:B------:R-:W-:Y:S01]  /*0500*/  UISETP.GE.U32.AND UP2, UPT, UR11, 0x4, UPT ;  /* 0x000000040b00788c */ /* 0x000fe2000bf46070 */
[----:B------:R-:W-:Y:S01]  /*0510*/  IMAD.MOV.U32 R28, RZ, RZ, RZ ;  /* 0x000000ffff1c7224 */ /* 0x000fe200078e00ff */
[----:B------:R-:W-:Y:S01]  /*0520*/  ULOP3.LUT UR8, UR11, 0x3, URZ, 0xc0, !UPT ;  /* 0x000000030b087892 */ /* 0x000fe2000f8ec0ff */
[----:B------:R-:W-:-:S03]  /*0530*/  CS2R R4, SRZ ;  /* 0x0000000000047805 */ /* 0x000fc6000001ff00 */
[----:B------:R-:W-:-:S03]  /*0540*/  UISETP.NE.AND UP1, UPT, UR8, URZ, UPT ;  /* 0x000000ff0800728c */ /* 0x000fc6000bf25270 */
[----:B------:R-:W-:Y:S08]  /*0550*/  BRA.U !UP2, `(.L_x_117) ;  /* 0x000000050a047547 */ /* 0x000ff0000b800000 */
[----:B------:R-:W2:Y:S01]  /*0560*/  LDCU.64 UR6, c[0x0][0x398] ;  /* 0x00007300ff0677ac */ /* 0x000ea20008000a00 */
[----:B------:R-:W-:Y:S01]  /*0570*/  CS2R R4, SRZ ;  /* 0x0000000000047805 */ /* 0x000fe2000001ff00 */
[----:B------:R-:W4:Y:S01]  /*0580*/  LDCU.64 UR4, c[0x0][0x3a8] ;  /* 0x00007500ff0477ac */ /* 0x000f220008000a00 */
[----:B------:R-:W-:-:S04]  /*0590*/  ULOP3.LUT UR9, UR11, 0x7ffffffc, URZ, 0xc0, !UPT ;  /* 0x7ffffffc0b097892 */ /* 0x000fc8000f8ec0ff */
[----:B------:R-:W-:Y:S02]  /*05a0*/  UIADD3 UR10, UPT, UPT, -UR9, URZ, URZ ;  /* 0x000000ff090a7290 */ /* 0x000fe4000fffe1ff */
[----:B------:R-:W-:Y:S01]  /*05b0*/  IMAD.U32 R28, RZ, RZ, UR9 ;  /* 0x00000009ff1c7e24 */ /* 0x000fe2000f8e00ff */
[----:B--2---:R-:W-:Y:S02]  /*05c0*/  UIADD3 UR6, UP2, UPT, UR6, 0x18, URZ ;  /* 0x0000001806067890 */ /* 0x004fe4000ff5e0ff */
[----:B----4-:R-:W-:Y:S02]  /*05d0*/  UIADD3 UR4, UP3, UPT, UR4, 0x8, URZ ;  /* 0x0000000804047890 */ /* 0x010fe4000ff7e0ff */
[----:B------:R-:W-:Y:S02]  /*05e0*/  UIADD3.X UR7, UPT, UPT, URZ, UR7, URZ, UP2, !UPT ;  /* 0x00000007ff077290 */ /* 0x000fe400097fe4ff */
[----:B-1----:R-:W-:Y:S01]  /*05f0*/  MOV R2, UR6 ;  /* 0x0000000600027c02 */ /* 0x002fe20008000f00 */
[----:B------:R-:W-:Y:S01]  /*0600*/  UIADD3.X UR5, UPT, UPT, URZ, UR5, URZ, UP3, !UPT ;  /* 0x00000005ff057290 */ /* 0x000fe20009ffe4ff */
[----:B------:R-:W-:-:S02]  /*0610*/  IMAD.U32 R10, RZ, RZ, UR4 ;  /* 0x00000004ff0a7e24 */ /* 0x000fc4000f8e00ff */
[----:B------:R-:W-:-:S03]  /*0620*/  IMAD.U32 R3, RZ, RZ, UR7 ;  /* 0x00000007ff037e24 */ /* 0x000fc6000f8e00ff */
[----:B------:R-:W-:-:S07]  /*0630*/  MOV R11, UR5 ;  /* 0x00000005000b7c02 */ /* 0x000fce0008000f00 */
.L_x_118:
[----:B------:R-:W3:Y:S04]  /*0640*/  LDG.E R35, desc[UR12][R2.64+-0x14] ;  /* 0xffffec0c02237981 */ /* 0x000ee8000c1e1900 */
[----:B------:R-:W0:Y:S04]  /*0650*/  LDG.E R19, desc[UR12][R2.64+-0x18] ;  /* 0xffffe80c02137981 */ /* 0x000e28000c1e1900 */
[----:B------:R-:W2:Y:S04]  /*0660*/  LDG.E R27, desc[UR12][R2.64+-0x8] ;  /* 0xfffff80c021b7981 */ /* 0x000ea8000c1e1900 */
[----:B------:R-:W4:Y:S04]  /*0670*/  LDG.E R26, desc[UR12][R2.64+-0x10] ;  /* 0xfffff00c021a7981 */ /* 0x000f28000c1e1900 */
[----:B------:R-:W5:Y:S04]  /*0680*/  LDG.E R33, desc[UR12][R2.64+-0xc] ;  /* 0xfffff40c02217981 */ /* 0x000f68000c1e1900 */
        /* <DEDUP_REMOVED lines=9> */
[----:B------:R1:W5:Y:S04]  /*0720*/  LDG.E R30, desc[UR12][R2.64+0x14] ;  /* 0x0000140c021e7981 */ /* 0x000368000c1e1900 */
[----:B------:R1:W5:Y:S01]  /*0730*/  LDG.E R32, desc[UR12][R10.64+0x4] ;  /* 0x0000040c0a207981 */ /* 0x000362000c1e1900 */
[----:B------:R-:W-:-:S04]  /*0740*/  UIADD3 UR10, UPT, UPT, UR10, 0x4, URZ ;  /* 0x000000040a0a7890 */ /* 0x000fc8000fffe0ff */
[----:B------:R-:W-:Y:S01]  /*0750*/  UISETP.NE.AND UP2, UPT, UR10, URZ, UPT ;  /* 0x000000ff0a00728c */ /* 0x000fe2000bf45270 */
[----:B-1----:R-:W-:Y:S02]  /*0760*/  IADD3 R2, P0, PT, R2, 0x30, RZ ;  /* 0x0000003002027810 */ /* 0x002fe40007f1e0ff */
[----:B------:R-:W-:-:S03]  /*0770*/  IADD3 R10, P1, PT, R10, 0x10, RZ ;  /* 0x000000100a0a7810 */ /* 0x000fc60007f3e0ff */
[----:B------:R-:W-:Y:S02]  /*0780*/  IMAD.X R3, RZ, RZ, R3, P0 ;  /* 0x000000ffff037224 */ /* 0x000fe400000e0603 */
[----:B------:R-:W-:Y:S02]  /*0790*/  IMAD.X R11, RZ, RZ, R11, P1 ;  /* 0x000000ffff0b7224 */ /* 0x000fe400008e060b */
[----:B---3--:R-:W-:-:S04]  /*07a0*/  FMUL R35, R0, R35 ;  /* 0x0000002300237220 */ /* 0x008fc80000400000 */
[----:B0-----:R-:W-:Y:S01]  /*07b0*/  FFMA R34, R6, R19, R35 ;  /* 0x0000001306227223 */ /* 0x001fe20000000023 */
[----:B--2---:R-:W-:-:S03]  /*07c0*/  FMUL R27, R0, R27 ;  /* 0x0000001b001b7220 */ /* 0x004fc60000400000 */
[----:B----4-:R-:W-:Y:S01]  /*07d0*/  FFMA R34, R7, R26, R34 ;  /* 0x0000001a07227223 */ /* 0x010fe20000000022 */
[----:B-----5:R-:W-:-:S03]  /*07e0*/  FFMA R33, R6, R33, R27 ;  /* 0x0000002106217223 */ /* 0x020fc6000000001b */
[----:B------:R-:W-:Y:S01]  /*07f0*/  F2F.F64.F32 R26, R34 ;  /* 0x00000022001a7310 */ /* 0x000fe20000201800 */
[----:B------:R-:W-:-:S07]  /*0800*/  FFMA R20, R7, R20, R33 ;  /* 0x0000001407147223 */ /* 0x000fce0000000021 */
[----:B------:R-:W0:Y:S01]  /*0810*/  F2F.F64.F32 R24, R24 ;  /* 0x0000001800187310 */ /* 0x000e220000201800 */
[----:B------:R-:W-:-:S07]  /*0820*/  FMUL R33, R0, R21 ;  /* 0x0000001500217220 */ /* 0x000fce0000400000 */
[----:B------:R-:W-:Y:S01]  /*0830*/  F2F.F64.F32 R12, R12 ;  /* 0x0000000c000c7310 */ /* 0x000fe20000201800 */
[----:B------:R-:W-:-:S07]  /*0840*/  FFMA R36, R6, R23, R33 ;  /* 0x0000001706247223 */ /* 0x000fce0000000021 */
[----:B------:R-:W1:Y:S01]  /*0850*/  F2F.F64.F32 R20, R20 ;  /* 0x0000001400147310 */ /* 0x000e620000201800 */
[----:B------:R-:W-:Y:S01]  /*0860*/  FFMA R36, R7, R22, R36 ;  /* 0x0000001607247223 */ /* 0x000fe20000000024 */
[----:B------:R-:W-:Y:S01]  /*0870*/  FMUL R31, R0, R31 ;  /* 0x0000001f001f7220 */ /* 0x000fe20000400000 */
[----:B0-----:R-:W-:-:S05]  /*0880*/  DFMA R24, R26, 3.3356409403495490551e-06, R24 ;  /* 0x3ecbfb3c1a18782b */ /* 0x001fca0000000018 */
[----:B------:R-:W-:Y:S01]  /*0890*/  F2F.F64.F32 R18, R18 ;  /* 0x0000001200127310 */ /* 0x000fe20000201800 */
[----:B------:R-:W-:-:S07]  /*08a0*/  FFMA R38, R6, R29, R31 ;  /* 0x0000001d06267223 */ /* 0x000fce000000001f */
[----:B------:R-:W0:Y:S01]  /*08b0*/  F2F.F64.F32 R26, R36 ;  /* 0x00000024001a7310 */ /* 0x000e220000201800 */
[----:B------:R-:W-:Y:S01]  /*08c0*/  FFMA R30, R7, R30, R38 ;  /* 0x0000001e071e7223 */ /* 0x000fe20000000026 */
[----:B------:R-:W-:Y:S02]  /*08d0*/  DADD R24, R24, R4 ;  /* 0x0000000018187229 */ /* 0x000fe40000000004 */
[----:B-1----:R-:W-:-:S04]  /*08e0*/  DFMA R12, R20, 3.3356409403495490551e-06, R12 ;  /* 0x3ecbfb3c140c782b */ /* 0x002fc8000000000c */
[----:B------:R-:W-:Y:S08]  /*08f0*/  F2F.F64.F32 R22, R32 ;  /* 0x0000002000167310 */ /* 0x000ff00000201800 */
[----:B------:R-:W1:Y:S01]  /*0900*/  F2F.F64.F32 R4, R30 ;  /* 0x0000001e00047310 */ /* 0x000e620000201800 */
[----:B------:R-:W-:Y:S02]  /*0910*/  DADD R12, R24, R12 ;  /* 0x00000000180c7229 */ /* 0x000fe4000000000c */
[----:B0-----:R-:W-:-:S08]  /*0920*/  DFMA R18, R26, 3.3356409403495490551e-06, R18 ;  /* 0x3ecbfb3c1a12782b */ /* 0x001fd00000000012 */
[----:B------:R-:W-:Y:S02]  /*0930*/  DADD R12, R12, R18 ;  /* 0x000000000c0c7229 */ /* 0x000fe40000000012 */
[----:B-1----:R-:W-:-:S08]  /*0940*/  DFMA R4, R4, 3.3356409403495490551e-06, R22 ;  /* 0x3ecbfb3c0404782b */ /* 0x002fd00000000016 */
[----:B------:R-:W-:Y:S01]  /*0950*/  DADD R4, R12, R4 ;  /* 0x000000000c047229 */ /* 0x000fe20000000004 */
[----:B------:R-:W-:Y:S10]  /*0960*/  BRA.U UP2, `(.L_x_118) ;  /* 0xfffffffd02347547 */ /* 0x000ff4000b83ffff */
.L_x_117:
[----:B------:R-:W-:Y:S05]  /*0970*/  BRA.U !UP1, `(.L_x_116) ;  /* 0x0000000109c47547 */ /* 0x000fea000b800000 */
[----:B------:R-:W-:Y:S02]  /*0980*/  UISETP.NE.AND UP1, UPT, UR8, 0x1, UPT ;  /* 0x000000010800788c */ /* 0x000fe4000bf25270 */
[----:B------:R-:W-:-:S04]  /*0990*/  ULOP3.LUT UR4, UR11, 0x1, URZ, 0xc0, !UPT ;  /* 0x000000010b047892 */ /* 0x000fc8000f8ec0ff */
[----:B------:R-:W-:-:S03]  /*09a0*/  UISETP.NE.U32.AND UP2, UPT, UR4, 0x1, UPT ;  /* 0x000000010400788c */ /* 0x000fc6000bf45070 */
[----:B------:R-:W-:Y:S08]  /*09b0*/  BRA.U !UP1, `(.L_x_119) ;  /* 0x0000000109707547 */ /* 0x000ff0000b800000 */
[----:B------:R-:W2:Y:S01]  /*09c0*/  LDC.64 R12, c[0x0][0x398] ;  /* 0x0000e600ff0c7b82 */ /* 0x000ea20000000a00 */
[----:B-1----:R-:W-:-:S07]  /*09d0*/  IMAD R3, R28, 0x3, RZ ;  /* 0x000000031c037824 */ /* 0x002fce00078e02ff */
[----:B------:R-:W1:Y:S01]  /*09e0*/  LDC.64 R18, c[0x0][0x3a8] ;  /* 0x0000ea00ff127b82 */ /* 0x000e620000000a00 */
[----:B--2---:R-:W-:-:S05]  /*09f0*/  IMAD.WIDE.U32 R12, R3, 0x4, R12 ;  /* 0x00000004030c7825 */ /* 0x004fca00078e000c */
[----:B------:R-:W3:Y:S01]  /*0a00*/  LDG.E R21, desc[UR12][R12.64+0x4] ;  /* 0x0000040c0c157981 */ /* 0x000ee2000c1e1900 */
[----:B-1----:R-:W-:-:S03]  /*0a10*/  IMAD.WIDE.U32 R18, R28, 0x4, R18 ;  /* 0x000000041c127825 */ /* 0x002fc600078e0012 */
[----:B------:R-:W0:Y:S04]  /*0a20*/  LDG.E R11, desc[UR12][R12.64] ;  /* 0x0000000c0c0b7981 */ /* 0x000e28000c1e1900 */
[----:B------:R-:W2:Y:S04]  /*0a30*/  LDG.E R27, desc[UR12][R12.64+0x10] ;  /* 0x0000100c0c1b7981 */ /* 0x000ea8000c1e1900 */
[----:B------:R-:W4:Y:S04]  /*0a40*/  LDG.E R22, desc[UR12][R12.64+0x8] ;  /* 0x0000080c0c167981 */ /* 0x000f28000c1e1900 */
[----:B------:R-:W5:Y:S04]  /*0a50*/  LDG.E R25, desc[UR12][R12.64+0xc] ;  /* 0x00000c0c0c197981 */ /* 0x000f68000c1e1900 */
[----:B------:R-:W5:Y:S04]  /*0a60*/  LDG.E R23, desc[UR12][R18.64] ;  /* 0x0000000c12177981 */ /* 0x000f68000c1e1900 */
[----:B------:R-:W5:Y:S04]  /*0a70*/  LDG.E R29, desc[UR12][R12.64+0x14] ;  /* 0x0000140c0c1d7981 */ /* 0x000f68000c1e1900 */
[----:B------:R1:W5:Y:S01]  /*0a80*/  LDG.E R24, desc[UR12][R18.64+0x4] ;  /* 0x0000040c12187981 */ /* 0x000362000c1e1900 */
[----:B------:R-:W-:Y:S01]  /*0a90*/  IADD3 R28, PT, PT, R28, 0x2, RZ ;  /* 0x000000021c1c7810 */ /* 0x000fe20007ffe0ff */
[----:B---3--:R-:W-:-:S04]  /*0aa0*/  FMUL R21, R0, R21 ;  /* 0x0000001500157220 */ /* 0x008fc80000400000 */
[----:B0-----:R-:W-:Y:S01]  /*0ab0*/  FFMA R20, R6, R11, R21 ;  /* 0x0000000b06147223 */ /* 0x001fe20000000015 */
[----:B--2---:R-:W-:-:S03]  /*0ac0*/  FMUL R27, R0, R27 ;  /* 0x0000001b001b7220 */ /* 0x004fc60000400000 */
[----:B----4-:R-:W-:Y:S01]  /*0ad0*/  FFMA R22, R7, R22, R20 ;  /* 0x0000001607167223 */ /* 0x010fe20000000014 */
[----:B-----5:R-:W-:-:S03]  /*0ae0*/  FFMA R20, R6, R25, R27 ;  /* 0x0000001906147223 */ /* 0x020fc6000000001b */
[----:B-1----:R-:W-:Y:S08]  /*0af0*/  F2F.F64.F32 R18, R22 ;  /* 0x0000001600127310 */ /* 0x002ff00000201800 */
[----:B------:R-:W0:Y:S01]  /*0b00*/  F2F.F64.F32 R2, R23 ;  /* 0x0000001700027310 */ /* 0x000e220000201800 */
[----:B------:R-:W-:-:S07]  /*0b10*/  FFMA R20, R7, R29, R20 ;  /* 0x0000001d07147223 */ /* 0x000fce0000000014 */
[----:B------:R-:W-:Y:S08]  /*0b20*/  F2F.F64.F32 R10, R24 ;  /* 0x00000018000a7310 */ /* 0x000ff00000201800 */
[----:B------:R-:W1:Y:S01]  /*0b30*/  F2F.F64.F32 R20, R20 ;  /* 0x0000001400147310 */ /* 0x000e620000201800 */
[----:B0-----:R-:W-:-:S08]  /*0b40*/  DFMA R2, R18, 3.3356409403495490551e-06, R2 ;  /* 0x3ecbfb3c1202782b */ /* 0x001fd00000000002 */
[----:B------:R-:W-:Y:S02]  /*0b50*/  DADD R2, R4, R2 ;  /* 0x0000000004027229 */ /* 0x000fe40000000002 */
[----:B-1----:R-:W-:-:S08]  /*0b60*/  DFMA R10, R20, 3.3356409403495490551e-06, R10 ;  /* 0x3ecbfb3c140a782b */ /* 0x002fd0000000000a */
[----:B------:R-:W-:-:S11]  /*0b70*/  DADD R4, R2, R10 ;  /* 0x0000000002047229 */ /* 0x000fd6000000000a */
.L_x_119:
[----:B------:R-:W-:Y:S05]  /*0b80*/  BRA.U UP2, `(.L_x_116) ;  /* 0x0000000102407547 */ /* 0x000fea000b800000 */
[----:B-1----:R-:W1:Y:S01]  /*0b90*/  LDC.64 R2, c[0x0][0x398] ;  /* 0x0000e600ff027b82 */ /* 0x002e620000000a00 */
[----:B------:R-:W-:-:S07]  /*0ba0*/  IMAD R13, R28, 0x3, RZ ;  /* 0x000000031c0d7824 */ /* 0x000fce00078e02ff */
[----:B------:R-:W2:Y:S01]  /*0bb0*/  LDC.64 R10, c[0x0][0x3a8] ;  /* 0x0000ea00ff0a7b82 */ /* 0x000ea20000000a00 */
[----:B-1----:R-:W-:-:S05]  /*0bc0*/  IMAD.WIDE.U32 R2, R13, 0x4, R2 ;  /* 0x000000040d027825 */ /* 0x002fca00078e0002 */
[----:B------:R-:W3:Y:S01]  /*0bd0*/  LDG.E R13, desc[UR12][R2.64+0x4] ;  /* 0x0000040c020d7981 */ /* 0x000ee2000c1e1900 */
[----:B--2---:R-:W-:-:S03]  /*0be0*/  IMAD.WIDE.U32 R28, R28, 0x4, R10 ;  /* 0x000000041c1c7825 */ /* 0x004fc600078e000a */
[----:B------:R-:W2:Y:S04]  /*0bf0*/  LDG.E R18, desc[UR12][R2.64+0x8] ;  /* 0x0000080c02127981 */ /* 0x000ea8000c1e1900 */
[----:B------:R-:W0:Y:S04]  /*0c00*/  LDG.E R11, desc[UR12][R2.64] ;  /* 0x0000000c020b7981 */ /* 0x000e28000c1e1900 */
[----:B------:R-:W4:Y:S01]  /*0c10*/  LDG.E R12, desc[UR12][R28.64] ;  /* 0x0000000c1c0c7981 */ /* 0x000f22000c1e1900 */
[----:B---3--:R-:W-:-:S04]  /*0c20*/  FMUL R19, R0, R13 ;  /* 0x0000000d00137220 */ /* 0x008fc80000400000 */
[----:B0-----:R-:W-:-:S04]  /*0c30*/  FFMA R10, R6, R11, R19 ;  /* 0x0000000b060a7223 */ /* 0x001fc80000000013 */
[----:B--2---:R-:W-:Y:S01]  /*0c40*/  FFMA R18, R7, R18, R10 ;  /* 0x0000001207127223 */ /* 0x004fe2000000000a */
[----:B----4-:R-:W-:Y:S08]  /*0c50*/  F2F.F64.F32 R12, R12 ;  /* 0x0000000c000c7310 */ /* 0x010ff00000201800 */
[----:B------:R-:W0:Y:S02]  /*0c60*/  F2F.F64.F32 R10, R18 ;  /* 0x00000012000a7310 */ /* 0x000e240000201800 */
[----:B0-----:R-:W-:-:S08]  /*0c70*/  DFMA R10, R10, 3.3356409403495490551e-06, R12 ;  /* 0x3ecbfb3c0a0a782b */ /* 0x001fd0000000000c */
[----:B------:R-:W-:-:S11]  /*0c80*/  DADD R4, R4, R10 ;  /* 0x0000000004047229 */ /* 0x000fd6000000000a */
.L_x_116:
[----:B-1----:R-:W1:Y:S01]  /*0c90*/  I2F.F64 R2, UR11 ;  /* 0x0000000b00027d12 */ /* 0x002e620008201c00 */
[----:B------:R-:W-:Y:S01]  /*0ca0*/  FSETP.GEU.AND P1, PT, |R5|, 6.5827683646048100446e-37, PT ;  /* 0x036000000500780b */ /* 0x000fe20003f2e200 */
[----:B------:R-:W-:Y:S01]  /*0cb0*/  BSSY.RECONVERGENT B0, `(.L_x_120) ;  /* 0x000001f000007945 */ /* 0x000fe20003800200 */
[----:B-1----:R-:W-:Y:S02]  /*0cc0*/  R2UR UR15, R3 ;  /* 0x00000000030f72ca */ /* 0x002fe400000e0000 */
[----:B------:R-:W-:Y:S02]  /*0cd0*/  R2UR UR14, R2 ;  /* 0x00000000020e72ca */ /* 0x000fe400000e0000 */
[----:B------:R-:W-:-:S09]  /*0ce0*/  MOV R2, 0x1 ;  /* 0x0000000100027802 */ /* 0x000fd20000000f00 */
[----:B------:R-:W1:Y:S01]  /*0cf0*/  MUFU.RCP64H R3, UR15 ;  /* 0x0000000f00037d08 */ /* 0x000e620008001800 */
[----:B------:R-:W-:Y:S02]  /*0d00*/  IMAD.U32 R11, RZ, RZ, UR15 ;  /* 0x0000000fff0b7e24 */ /* 0x000fe4000f8e00ff */
[----:B------:R-:W-:-:S06]  /*0d10*/  IMAD.U32 R10, RZ, RZ, UR14 ;  /* 0x0000000eff0a7e24 */ /* 0x000fcc000f8e00ff */
[----:B-1----:R-:W-:-:S08]  /*0d20*/  DFMA R10, R2, -R10, 1 ;  /* 0x3ff00000020a742b */ /* 0x002fd0000000080a */
[----:B------:R-:W-:-:S08]  /*0d30*/  DFMA R10, R10, R10, R10 ;  /* 0x0000000a0a0a722b */ /* 0x000fd0000000000a */
[----:B------:R-:W-:Y:S01]  /*0d40*/  DFMA R10, R2, R10, R2 ;  /* 0x0000000a020a722b */ /* 0x000fe20000000002 */
[----:B------:R-:W-:Y:S02]  /*0d50*/  IMAD.U32 R2, RZ, RZ, UR14 ;  /* 0x0000000eff027e24 */ /* 0x000fe4000f8e00ff */
[----:B------:R-:W-:-:S06]  /*0d60*/  IMAD.U32 R3, RZ, RZ, UR15 ;  /* 0x0000000fff037e24 */ /* 0x000fcc000f8e00ff */
[----:B------:R-:W-:-:S08]  /*0d70*/  DFMA R2, R10, -R2, 1 ;  /* 0x3ff000000a02742b */ /* 0x000fd00000000802 */
[----:B------:R-:W-:-:S08]  /*0d80*/  DFMA R2, R10, R2, R10 ;  /* 0x000000020a02722b */ /* 0x000fd0000000000a */
[----:B------:R-:W-:-:S08]  /*0d90*/  DMUL R10, R2, R4 ;  /* 0x00000004020a7228 */ /* 0x000fd00000000000 */
[----:B------:R-:W-:-:S08]  /*0da0*/  DFMA R12, R10, -UR14, R4 ;  /* 0x8000000e0a0c7c2b */ /* 0x000fd00008000004 */
[----:B------:R-:W-:-:S10]  /*0db0*/  DFMA R2, R2, R12, R10 ;  /* 0x0000000c0202722b */ /* 0x000fd4000000000a */
[----:B------:R-:W-:-:S05]  /*0dc0*/  FFMA R10, RZ, UR15, R3 ;  /* 0x0000000fff0a7c23 */ /* 0x000fca0008000003 */
[----:B------:R-:W-:-:S13]  /*0dd0*/  FSETP.GT.AND P0, PT, |R10|, 1.469367938527859385e-39, PT ;  /* 0x001000000a00780b */ /* 0x000fda0003f04200 */
[----:B------:R-:W-:Y:S05]  /*0de0*/  @P0 BRA P1, `(.L_x_121) ;  /* 0x00000000002c0947 */ /* 0x000fea0000800000 */
[----:B------:R-:W-:Y:S01]  /*0df0*/  MOV R2, UR14 ;  /* 0x0000000e00027c02 */ /* 0x000fe20008000f00 */
[----:B------:R-:W-:Y:S01]  /*0e00*/  IMAD.U32 R10, RZ, RZ, UR14 ;  /* 0x0000000eff0a7e24 */ /* 0x000fe2000f8e00ff */
[----:B------:R-:W-:Y:S01]  /*0e10*/  MOV R11, UR15 ;  /* 0x0000000f000b7c02 */ /* 0x000fe20008000f00 */
[----:B------:R-:W-:Y:S01]  /*0e20*/  IMAD.U32 R3, RZ, RZ, UR15 ;  /* 0x0000000fff037e24 */ /* 0x000fe2000f8e00ff */
[----:B------:R-:W-:Y:S01]  /*0e30*/  MOV R10, R2 ;  /* 0x00000002000a7202 */ /* 0x000fe20000000f00 */
[----:B------:R-:W-:Y:S01]  /*0e40*/  IMAD.MOV.U32 R24, RZ, RZ, R4 ;  /* 0x000000ffff187224 */ /* 0x000fe200078e0004 */
[----:B------:R-:W-:Y:S01]  /*0e50*/  MOV R20, 0xe80 ;  /* 0x00000e8000147802 */ /* 0x000fe20000000f00 */
[----:B------:R-:W-:-:S07]  /*0e60*/  IMAD.MOV.U32 R19, RZ, RZ, R5 ;  /* 0x000000ffff137224 */ /* 0x000fce00078e0005 */
[----:B0--3--:R-:W-:Y:S05]  /*0e70*/  CALL.REL.NOINC `($__internal_2_$__cuda_sm20_div_rn_f64_full) ;  /* 0x0000001c00087944 */ /* 0x009fea0003c00000 */
[----:B------:R-:W-:Y:S02]  /*0e80*/  IMAD.MOV.U32 R2, RZ, RZ, R4 ;  /* 0x000000ffff027224 */ /* 0x000fe400078e0004 */
[----:B------:R-:W-:-:S07]  /*0e90*/  IMAD.MOV.U32 R3, RZ, RZ, R5 ;  /* 0x000000ffff037224 */ /* 0x000fce00078e0005 */
.L_x_121:
[----:B------:R-:W-:Y:S05]  /*0ea0*/  BSYNC.RECONVERGENT B0 ;  /* 0x0000000000007941 */ /* 0x000fea0003800200 */
.L_x_120:
[----:B------:R-:W-:Y:S01]  /*0eb0*/  MOV R12, 0x0 ;  /* 0x00000000000c7802 */ /* 0x000fe20000000f00 */
[----:B------:R-:W-:Y:S01]  /*0ec0*/  IMAD.MOV.U32 R13, RZ, RZ, 0x7ff80000 ;  /* 0x7ff80000ff0d7424 */ /* 0x000fe200078e00ff */
[----:B------:R-:W-:Y:S06]  /*0ed0*/  BRA.U !UP0, `(.L_x_122) ;  /* 0x0000000d08147547 */ /* 0x000fec000b800000 */
[----:B------:R-:W1:Y:S01]  /*0ee0*/  LDCU UR4, c[0x0][0x388] ;  /* 0x00007100ff0477ac */ /* 0x000e620008000800 */
[----:B------:R-:W-:Y:S01]  /*0ef0*/  IMAD.MOV.U32 R19, RZ, RZ, RZ ;  /* 0x000000ffff137224 */ /* 0x000fe200078e00ff */
[----:B------:R-:W-:Y:S02]  /*0f00*/  CS2R R12, SRZ ;  /* 0x00000000000c7805 */ /* 0x000fe4000001ff00 */
[----:B------:R-:W-:Y:S01]  /*0f10*/  CS2R R24, SRZ ;  /* 0x0000000000187805 */ /* 0x000fe2000001ff00 */
[----:B-1----:R-:W-:-:S09]  /*0f20*/  UISETP.NE.AND UP0, UPT, UR4, 0x1, UPT ;  /* 0x000000010400788c */ /* 0x002fd2000bf05270 */
[----:B------:R-:W-:Y:S05]  /*0f30*/  BRA.U !UP0, `(.L_x_123) ;  /* 0x0000000508d47547 */ /* 0x000fea000b800000 */
[----:B------:R-:W1:Y:S01]  /*0f40*/  LDCU.64 UR6, c[0x0][0x3a8] ;  /* 0x00007500ff0677ac */ /* 0x000e620008000a00 */
[----:B------:R-:W-:Y:S01]  /*0f50*/  CS2R R12, SRZ ;  /* 0x00000000000c7805 */ /* 0x000fe2000001ff00 */
[----:B------:R-:W2:Y:S01]  /*0f60*/  LDCU.64 UR8, c[0x0][0x390] ;  /* 0x00007200ff0877ac */ /* 0x000ea20008000a00 */
[----:B------:R-:W-:Y:S01]  /*0f70*/  ULOP3.LUT UR4, UR4, 0x7ffffffe, URZ, 0xc0, !UPT ;  /* 0x7ffffffe04047892 */ /* 0x000fe2000f8ec0ff */
[----:B------:R-:W4:Y:S03]  /*0f80*/  LDCU.64 UR10, c[0x0][0x398] ;  /* 0x00007300ff0a77ac */ /* 0x000f260008000a00 */
[----:B------:R-:W-:Y:S01]  /*0f90*/  UIADD3 UR5, UPT, UPT, -UR4, URZ, URZ ;  /* 0x000000ff04057290 */ /* 0x000fe2000fffe1ff */
[----:B------:R-:W0:Y:S01]  /*0fa0*/  LDCU UR18, c[0x0][0x3a0] ;  /* 0x00007400ff1277ac */ /* 0x000e220008000800 */
[----:B-1----:R-:W-:Y:S02]  /*0fb0*/  UIADD3 UR6, UP0, UPT, UR6, 0x4, URZ ;  /* 0x0000000406067890 */ /* 0x002fe4000ff1e0ff */
[----:B--2---:R-:W-:-:S02]  /*0fc0*/  UIADD3 UR8, UP1, UPT, UR8, 0x4, URZ ;  /* 0x0000000408087890 */ /* 0x004fc4000ff3e0ff */
[----:B------:R-:W-:Y:S02]  /*0fd0*/  UIADD3.X UR7, UPT, UPT, URZ, UR7, URZ, UP0, !UPT ;  /* 0x00000007ff077290 */ /* 0x000fe400087fe4ff */
[----:B------:R-:W-:Y:S01]  /*0fe0*/  UIADD3.X UR9, UPT, UPT, URZ, UR9, URZ, UP1, !UPT ;  /* 0x00000009ff097290 */ /* 0x000fe20008ffe4ff */
[----:B----4-:R-:W-:-:S11]  /*0ff0*/  UMOV UR4, URZ ;  /* 0x000000ff00047c82 */ /* 0x010fd60008000000 */
.L_x_129:
[----:B------:R-:W-:-:S06]  /*1000*/  UIMAD.WIDE.U32 UR16, UR4, 0x4, UR10 ;  /* 0x00000004041078a5 */ /* 0x000fcc000f8e000a */
[----:B------:R-:W-:Y:S01]  /*1010*/  MOV R4, UR16 ;  /* 0x0000001000047c02 */ /* 0x000fe20008000f00 */
[----:B------:R-:W-:-:S05]  /*1020*/  IMAD.U32 R5, RZ, RZ, UR17 ;  /* 0x00000011ff057e24 */ /* 0x000fca000f8e00ff */
[----:B------:R-:W3:Y:S01]  /*1030*/  LDG.E R21, desc[UR12][R4.64+0x4] ;  /* 0x0000040c04157981 */ /* 0x000ee2000c1e1900 */
[----:B------:R-:W-:Y:S01]  /*1040*/  IMAD.U32 R26, RZ, RZ, UR6 ;  /* 0x00000006ff1a7e24 */ /* 0x000fe2000f8e00ff */
[----:B------:R-:W-:Y:S02]  /*1050*/  MOV R27, UR7 ;  /* 0x00000007001b7c02 */ /* 0x000fe40008000f00 */
[----:B------:R-:W2:Y:S04]  /*1060*/  LDG.E R11, desc[UR12][R4.64] ;  /* 0x0000000c040b7981 */ /* 0x000ea8000c1e1900 */
[----:B------:R-:W4:Y:S01]  /*1070*/  LDG.E R28, desc[UR12][R4.64+0x8] ;  /* 0x0000080c041c7981 */ /* 0x000f22000c1e1900 */
[----:B------:R-:W-:-:S03]  /*1080*/  IMAD.U32 R22, RZ, RZ, UR8 ;  /* 0x00000008ff167e24 */ /* 0x000fc6000f8e00ff */
[----:B------:R-:W5:Y:S01]  /*1090*/  LDG.E R20, desc[UR12][R26.64+-0x4] ;  /* 0xfffffc0c1a147981 */ /* 0x000f62000c1e1900 */
[----:B------:R-:W-:-:S05]  /*10a0*/  IMAD.U32 R23, RZ, RZ, UR9 ;  /* 0x00000009ff177e24 */ /* 0x000fca000f8e00ff */
[----:B------:R-:W5:Y:S01]  /*10b0*/  LDG.E R22, desc[UR12][R22.64+-0x4] ;  /* 0xfffffc0c16167981 */ /* 0x000f62000c1e1900 */
[----:B0-----:R-:W-:Y:S01]  /*10c0*/  F2F.F64.F32 R18, UR18 ;  /* 0x0000001200127d10 */ /* 0x001fe20008201800 */
[----:B------:R-:W-:Y:S01]  /*10d0*/  BSSY.RECONVERGENT B0, `(.L_x_124) ;  /* 0x000000e000007945 */ /* 0x000fe20003800200 */
[----:B---3--:R-:W-:-:S04]  /*10e0*/  FMUL R21, R0, R21 ;  /* 0x0000001500157220 */ /* 0x008fc80000400000 */
[----:B--2---:R-:W-:-:S04]  /*10f0*/  FFMA R10, R6, R11, R21 ;  /* 0x0000000b060a7223 */ /* 0x004fc80000000015 */
[----:B----4-:R-:W-:Y:S01]  /*1100*/  FFMA R28, R7, R28, R10 ;  /* 0x0000001c071c7223 */ /* 0x010fe2000000000a */
[----:B-----5:R-:W-:Y:S08]  /*1110*/  F2F.F64.F32 R20, R20 ;  /* 0x0000001400147310 */ /* 0x020ff00000201800 */
[----:B------:R-:W0:Y:S08]  /*1120*/  F2F.F64.F32 R10, R28 ;  /* 0x0000001c000a7310 */ /* 0x000e300000201800 */
[----:B------:R-:W1:Y:S01]  /*1130*/  F2F.F64.F32 R4, R22 ;  /* 0x0000001600047310 */ /* 0x000e620000201800 */
[----:B0-----:R-:W-:-:S02]  /*1140*/  DFMA R10, R10, 3.3356409403495490551e-06, R20 ;  /* 0x3ecbfb3c0a0a782b */ /* 0x001fc40000000014 */
[----:B-1----:R-:W-:-:S06]  /*1150*/  DADD R18, R4, -R18 ;  /* 0x0000000004127229 */ /* 0x002fcc0000000812 */
[----:B------:R-:W-:Y:S02]  /*1160*/  DADD R10, R10, -R2 ;  /* 0x000000000a0a7229 */ /* 0x000fe40000000802 */
[----:B------:R-:W-:-:S06]  /*1170*/  DADD R4, -RZ, |R18| ;  /* 0x00000000ff047229 */ /* 0x000fcc0000000512 */
[----:B------:R-:W-:Y:S01]  /*1180*/  DFMA R24, R18, R10, R24 ;  /* 0x0000000a1218722b */ /* 0x000fe20000000018 */
[----:B------:R-:W-:-:S10]  /*1190*/  MOV R10, 0x11b0 ;  /* 0x000011b0000a7802 */ /* 0x000fd40000000f00 */
[----:B------:R-:W-:Y:S05]  /*11a0*/  CALL.REL.NOINC `($_Z12quick_searchffiPfS_fS_S_ifS_$__internal_accurate_pow) ;  /* 0x0000001c00b47944 */ /* 0x000fea0003c00000 */
[----:B------:R-:W-:Y:S05]  /*11b0*/  BSYNC.RECONVERGENT B0 ;  /* 0x0000000000007941 */ /* 0x000fea0003800200 */
.L_x_124:
[----:B------:R-:W-:-:S06]  /*11c0*/  UIMAD.WIDE.U32 UR16, UR4, 0x4, UR10 ;  /* 0x00000004041078a5 */ /* 0x000fcc000f8e000a */
[----:B------:R-:W-:Y:S01]  /*11d0*/  MOV R30, UR16 ;  /* 0x00000010001e7c02 */ /* 0x000fe20008000f00 */
[----:B------:R-:W-:-:S05]  /*11e0*/  IMAD.U32 R31, RZ, RZ, UR17 ;  /* 0x00000011ff1f7e24 */ /* 0x000fca000f8e00ff */
[----:B------:R-:W2:Y:S01]  /*11f0*/  LDG.E R27, desc[UR12][R30.64+0x10] ;  /* 0x0000100c1e1b7981 */ /* 0x000ea2000c1e1900 */
[----:B------:R-:W-:Y:S01]  /*1200*/  IMAD.U32 R10, RZ, RZ, UR6 ;  /* 0x00000006ff0a7e24 */ /* 0x000fe2000f8e00ff */
[----:B------:R-:W-:Y:S02]  /*1210*/  MOV R11, UR7 ;  /* 0x00000007000b7c02 */ /* 0x000fe40008000f00 */
[----:B------:R-:W3:Y:S04]  /*1220*/  LDG.E R23, desc[UR12][R30.64+0xc] ;  /* 0x00000c0c1e177981 */ /* 0x000ee8000c1e1900 */
[----:B------:R-:W4:Y:S01]  /*1230*/  LDG.E R28, desc[UR12][R30.64+0x14] ;  /* 0x0000140c1e1c7981 */ /* 0x000f22000c1e1900 */
[----:B------:R-:W-:Y:S02]  /*1240*/  IMAD.U32 R32, RZ, RZ, UR8 ;  /* 0x00000008ff207e24 */ /* 0x000fe4000f8e00ff */
[----:B------:R-:W-:Y:S01]  /*1250*/  IMAD.U32 R33, RZ, RZ, UR9 ;  /* 0x00000009ff217e24 */ /* 0x000fe2000f8e00ff */
[----:B------:R-:W5:Y:S04]  /*1260*/  LDG.E R26, desc[UR12][R10.64] ;  /* 0x0000000c0a1a7981 */ /* 0x000f68000c1e1900 */
[----:B------:R-:W5:Y:S01]  /*1270*/  LDG.E R32, desc[UR12][R32.64] ;  /* 0x0000000c20207981 */ /* 0x000f62000c1e1900 */
[----:B------:R-:W-:Y:S01]  /*1280*/  F2F.F64.F32 R20, UR18 ;  /* 0x0000001200147d10 */ /* 0x000fe20008201800 */
[----:B------:R-:W-:-:S02]  /*1290*/  DSETP.NEU.AND P1, PT, R18, RZ, PT ;  /* 0x000000ff1200722a */ /* 0x000fc40003f2d000 */
[----:B------:R-:W-:Y:S01]  /*12a0*/  DSETP.NEU.AND P0, PT, R18, 1, PT ;  /* 0x3ff000001200742a */ /* 0x000fe20003f0d000 */
[----:B--2---:R-:W-:-:S04]  /*12b0*/  FMUL R27, R0, R27 ;  /* 0x0000001b001b7220 */ /* 0x004fc80000400000 */
[----:B---3--:R-:W-:-:S04]  /*12c0*/  FFMA R22, R6, R23, R27 ;  /* 0x0000001706167223 */ /* 0x008fc8000000001b */
[----:B----4-:R-:W-:Y:S01]  /*12d0*/  FFMA R34, R7, R28, R22 ;  /* 0x0000001c07227223 */ /* 0x010fe20000000016 */
[----:B------:R-:W-:Y:S01]  /*12e0*/  DADD R28, R18, 2 ;  /* 0x40000000121c7429 */ /* 0x000fe20000000000 */
[----:B-----5:R-:W-:Y:S09]  /*12f0*/  F2F.F64.F32 R26, R26 ;  /* 0x0000001a001a7310 */ /* 0x020ff20000201800 */
[----:B------:R-:W-:Y:S01]  /*1300*/  LOP3.LUT R28, R29, 0x7ff00000, RZ, 0xc0, !PT ;  /* 0x7ff000001d1c7812 */ /* 0x000fe200078ec0ff */
[----:B------:R-:W0:Y:S03]  /*1310*/  F2F.F64.F32 R22, R34 ;  /* 0x0000002200167310 */ /* 0x000e260000201800 */
[----:B------:R-:W-:-:S05]  /*1320*/  ISETP.NE.AND P2, PT, R28, 0x7ff00000, PT ;  /* 0x7ff000001c00780c */ /* 0x000fca0003f45270 */
[----:B------:R-:W1:Y:S01]  /*1330*/  F2F.F64.F32 R10, R32 ;  /* 0x00000020000a7310 */ /* 0x000e620000201800 */
[----:B0-----:R-:W-:Y:S02]  /*1340*/  DFMA R22, R22, 3.3356409403495490551e-06, R26 ;  /* 0x3ecbfb3c1616782b */ /* 0x001fe4000000001a */
[----:B-1----:R-:W-:Y:S01]  /*1350*/  DADD R20, -R20, R10 ;  /* 0x0000000014147229 */ /* 0x002fe2000000010a */
[----:B------:R-:W-:Y:S02]  /*1360*/  FSEL R10, R5, RZ, P1 ;  /* 0x000000ff050a7208 */ /* 0x000fe40000800000 */
[----:B------:R-:W-:Y:S02]  /*1370*/  FSEL R11, R4, RZ, P1 ;  /* 0x000000ff040b7208 */ /* 0x000fe40000800000 */
[----:B------:R-:W-:Y:S06]  /*1380*/  @P2 BRA `(.L_x_125) ;  /* 0x0000000000182947 */ /* 0x000fec0003800000 */
[----:B------:R-:W-:-:S14]  /*1390*/  DSETP.NAN.AND P1, PT, R18, R18, PT ;  /* 0x000000121200722a */ /* 0x000fdc0003f28000 */
[----:B------:R-:W-:Y:S01]  /*13a0*/  @P1 DADD R10, R18, 2 ;  /* 0x40000000120a1429 */ /* 0x000fe20000000000 */
[----:B------:R-:W-:Y:S10]  /*13b0*/  @P1 BRA `(.L_x_125) ;  /* 0x00000000000c1947 */ /* 0x000ff40003800000 */
[----:B------:R-:W-:-:S14]  /*13c0*/  DSETP.NEU.AND P1, PT, |R18|, +INF , PT ;  /* 0x7ff000001200742a */ /* 0x000fdc0003f2d200 */
[----:B------:R-:W-:Y:S01]  /*13d0*/  @!P1 MOV R10, 0x0 ;  /* 0x00000000000a9802 */ /* 0x000fe20000000f00 */
[----:B------:R-:W-:-:S07]  /*13e0*/  @!P1 IMAD.MOV.U32 R11, RZ, RZ, 0x7ff00000 ;  /* 0x7ff00000ff0b9424 */ /* 0x000fce00078e00ff */
.L_x_125:
[----:B------:R-:W-:Y:S01]  /*13f0*/  FSEL R4, R10, RZ, P0 ;  /* 0x000000ff0a047208 */ /* 0x000fe20000000000 */
[----:B------:R-:W-:Y:S01]  /*1400*/  DADD R22, R22, -R2 ;  /* 0x0000000016167229 */ /* 0x000fe20000000802 */
[----:B------:R-:W-:Y:S01]  /*1410*/  FSEL R5, R11, 1.875, P0 ;  /* 0x3ff000000b057808 */ /* 0x000fe20000000000 */
[----:B------:R-:W-:Y:S01]  /*1420*/  DADD R10, -RZ, |R20| ;  /* 0x00000000ff0a7229 */ /* 0x000fe20000000514 */
[----:B------:R-:W-:Y:S04]  /*1430*/  BSSY.RECONVERGENT B0, `(.L_x_126) ;  /* 0x0000007000007945 */ /* 0x000fe80003800200 */
[----:B------:R-:W-:Y:S02]  /*1440*/  DADD R12, R12, R4 ;  /* 0x000000000c0c7229 */ /* 0x000fe40000000004 */
[----:B------:R-:W-:-:S03]  /*1450*/  DFMA R24, R20, R22, R24 ;  /* 0x000000161418722b */ /* 0x000fc60000000018 */
[----:B------:R-:W-:Y:S01]  /*1460*/  IMAD.MOV.U32 R4, RZ, RZ, R10 ;  /* 0x000000ffff047224 */ /* 0x000fe200078e000a */
[----:B------:R-:W-:Y:S02]  /*1470*/  MOV R5, R11 ;  /* 0x0000000b00057202 */ /* 0x000fe40000000f00 */
[----:B------:R-:W-:-:S07]  /*1480*/  MOV R10, 0x14a0 ;  /* 0x000014a0000a7802 */ /* 0x000fce0000000f00 */
[----:B------:R-:W-:Y:S05]  /*1490*/  CALL.REL.NOINC `($_Z12quick_searchffiPfS_fS_S_ifS_$__internal_accurate_pow) ;  /* 0x0000001800f87944 */ /* 0x000fea0003c00000 */
[----:B------:R-:W-:Y:S05]  /*14a0*/  BSYNC.RECONVERGENT B0 ;  /* 0x0000000000007941 */ /* 0x000fea0003800200 */
.L_x_126:
[C---:B------:R-:W-:Y:S02]  /*14b0*/  DADD R10, R20.reuse, 2 ;  /* 0x40000000140a7429 */ /* 0x040fe40000000000 */
[----:B------:R-:W-:-:S08]  /*14c0*/  DSETP.NEU.AND P0, PT, R20, RZ, PT ;  /* 0x000000ff1400722a */ /* 0x000fd00003f0d000 */
[----:B------:R-:W-:Y:S02]  /*14d0*/  LOP3.LUT R10, R11, 0x7ff00000, RZ, 0xc0, !PT ;  /* 0x7ff000000b0a7812 */ /* 0x000fe400078ec0ff */
[----:B------:R-:W-:Y:S02]  /*14e0*/  FSEL R11, R4, RZ, P0 ;  /* 0x000000ff040b7208 */ /* 0x000fe40000000000 */
[----:B------:R-:W-:Y:S02]  /*14f0*/  ISETP.NE.AND P1, PT, R10, 0x7ff00000, PT ;  /* 0x7ff000000a00780c */ /* 0x000fe40003f25270 */
[----:B------:R-:W-:-:S11]  /*1500*/  FSEL R10, R5, RZ, P0 ;  /* 0x000000ff050a7208 */ /* 0x000fd60000000000 */
[----:B------:R-:W-:Y:S05]  /*1510*/  @P1 BRA `(.L_x_127) ;  /* 0x0000000000201947 */ /* 0x000fea0003800000 */
[----:B------:R-:W-:-:S14]  /*1520*/  DSETP.NAN.AND P0, PT, R20, R20, PT ;  /* 0x000000141400722a */ /* 0x000fdc0003f08000 */
[----:B------:R-:W-:Y:S05]  /*1530*/  @P0 BRA `(.L_x_128) ;  /* 0x0000000000140947 */ /* 0x000fea0003800000 */
[----:B------:R-:W-:-:S14]  /*1540*/  DSETP.NEU.AND P0, PT, |R20|, +INF , PT ;  /* 0x7ff000001400742a */ /* 0x000fdc0003f0d200 */
[----:B------:R-:W-:Y:S05]  /*1550*/  @P0 BRA `(.L_x_127) ;  /* 0x0000000000100947 */ /* 0x000fea0003800000 */
[----:B------:R-:W-:Y:S02]  /*1560*/  IMAD.MOV.U32 R10, RZ, RZ, 0x0 ;  /* 0x00000000ff0a7424 */ /* 0x000fe400078e00ff */
[----:B------:R-:W-:Y:S01]  /*1570*/  IMAD.MOV.U32 R11, RZ, RZ, 0x7ff00000 ;  /* 0x7ff00000ff0b7424 */ /* 0x000fe200078e00ff */
[----:B------:R-:W-:Y:S06]  /*1580*/  BRA `(.L_x_127) ;  /* 0x0000000000047947 */ /* 0x000fec0003800000 */
.L_x_128:
[----:B------:R-:W-:-:S11]  /*1590*/  DADD R10, R20, 2 ;  /* 0x40000000140a7429 */ /* 0x000fd60000000000 */
.L_x_127:
[----:B------:R-:W-:Y:S01]  /*15a0*/  UIADD3 UR6, UP0, UPT, UR6, 0x8, URZ ;  /* 0x0000000806067890 */ /* 0x000fe2000ff1e0ff */
[----:B------:R-:W-:Y:S01]  /*15b0*/  DSETP.NEU.AND P0, PT, R20, 1, PT ;  /* 0x3ff000001400742a */ /* 0x000fe20003f0d000 */
[----:B------:R-:W-:Y:S02]  /*15c0*/  UIADD3 UR5, UPT, UPT, UR5, 0x2, URZ ;  /* 0x0000000205057890 */ /* 0x000fe4000fffe0ff */
[----:B------:R-:W-:Y:S02]  /*15d0*/  UIADD3.X UR7, UPT, UPT, URZ, UR7, URZ, UP0, !UPT ;  /* 0x00000007ff077290 */ /* 0x000fe400087fe4ff */
[----:B------:R-:W-:Y:S01]  /*15e0*/  UISETP.NE.AND UP0, UPT, UR5, URZ, UPT ;  /* 0x000000ff0500728c */ /* 0x000fe2000bf05270 */
[----:B------:R-:W-:Y:S01]  /*15f0*/  FSEL R4, R10, RZ, P0 ;  /* 0x000000ff0a047208 */ /* 0x000fe20000000000 */
[----:B------:R-:W-:Y:S01]  /*1600*/  UIADD3 UR8, UP1, UPT, UR8, 0x8, URZ ;  /* 0x0000000808087890 */ /* 0x000fe2000ff3e0ff */
[----:B------:R-:W-:Y:S01]  /*1610*/  FSEL R5, R11, 1.875, P0 ;  /* 0x3ff000000b057808 */ /* 0x000fe20000000000 */
[----:B------:R-:W-:-:S02]  /*1620*/  UIADD3 UR4, UPT, UPT, UR4, 0x6, URZ ;  /* 0x0000000604047890 */ /* 0x000fc4000fffe0ff */
[----:B------:R-:W-:-:S03]  /*1630*/  UIADD3.X UR9, UPT, UPT, URZ, UR9, URZ, UP1, !UPT ;  /* 0x00000009ff097290 */ /* 0x000fc60008ffe4ff */
[----:B------:R-:W-:Y:S01]  /*1640*/  DADD R12, R12, R4 ;  /* 0x000000000c0c7229 */ /* 0x000fe20000000004 */
[----:B------:R-:W-:Y:S10]  /*1650*/  BRA.U UP0, `(.L_x_129) ;  /* 0xfffffff900687547 */ /* 0x000ff4000b83ffff */
[----:B------:R-:W0:Y:S02]  /*1660*/  LDCU UR4, c[0x0][0x388] ;  /* 0x00007100ff0477ac */ /* 0x000e240008000800 */
[----:B0-----:R-:W-:-:S06]  /*1670*/  ULOP3.LUT UR5, UR4, 0x7ffffffe, URZ, 0xc0, !UPT ;  /* 0x7ffffffe04057892 */ /* 0x001fcc000f8ec0ff */
[----:B------:R-:W-:-:S07]  /*1680*/  MOV R19, UR5 ;  /* 0x0000000500137c02 */ /* 0x000fce0008000f00 */
.L_x_123:
[----:B------:R-:W-:-:S04]  /*1690*/  ULOP3.LUT UR4, UR4, 0x1, URZ, 0xc0, !UPT ;  /* 0x0000000104047892 */ /* 0x000fc8000f8ec0ff */
[----:B------:R-:W-:-:S09]  /*16a0*/  UISETP.NE.U32.AND UP0, UPT, UR4, 0x1, UPT ;  /* 0x000000010400788c */ /* 0x000fd2000bf05070 */
[----:B------:R-:W-:Y:S05]  /*16b0*/  BRA.U UP0, `(.L_x_130) ;  /* 0x0000000100c07547 */ /* 0x000fea000b800000 */
[----:B------:R-:W1:Y:S01]  /*16c0*/  LDC.64 R10, c[0x0][0x398] ;  /* 0x0000e600ff0a7b82 */ /* 0x000e620000000a00 */
[----:B------:R-:W-:Y:S01]  /*16d0*/  IMAD R21, R19, 0x3, RZ ;  /* 0x0000000313157824 */ /* 0x000fe200078e02ff */
[----:B------:R-:W2:Y:S06]  /*16e0*/  LDCU UR4, c[0x0][0x3a0] ;  /* 0x00007400ff0477ac */ /* 0x000eac0008000800 */
[----:B------:R-:W4:Y:S08]  /*16f0*/  LDC.64 R22, c[0x0][0x3a8] ;  /* 0x0000ea00ff167b82 */ /* 0x000f300000000a00 */
[----:B------:R-:W5:Y:S01]  /*1700*/  LDC.64 R4, c[0x0][0x390] ;  /* 0x0000e400ff047b82 */ /* 0x000f620000000a00 */
[----:B-1----:R-:W-:-:S05]  /*1710*/  IMAD.WIDE.U32 R10, R21, 0x4, R10 ;  /* 0x00000004150a7825 */ /* 0x002fca00078e000a */
[----:B------:R-:W3:Y:S01]  /*1720*/  LDG.E R27, desc[UR12][R10.64+0x4] ;  /* 0x0000040c0a1b7981 */ /* 0x000ee2000c1e1900 */
[----:B----4-:R-:W-:-:S03]  /*1730*/  IMAD.WIDE.U32 R22, R19, 0x4, R22 ;  /* 0x0000000413167825 */ /* 0x010fc600078e0016 */
[----:B------:R-:W0:Y:S04]  /*1740*/  LDG.E R21, desc[UR12][R10.64] ;  /* 0x0000000c0a157981 */ /* 0x000e28000c1e1900 */
[----:B------:R-:W4:Y:S04]  /*1750*/  LDG.E R29, desc[UR12][R10.64+0x8] ;  /* 0x0000080c0a1d7981 */ /* 0x000f28000c1e1900 */
[----:B------:R-:W4:Y:S01]  /*1760*/  LDG.E R22, desc[UR12][R22.64] ;  /* 0x0000000c16167981 */ /* 0x000f22000c1e1900 */
[----:B-----5:R-:W-:-:S05]  /*1770*/  IMAD.WIDE.U32 R4, R19, 0x4, R4 ;  /* 0x0000000413047825 */ /* 0x020fca00078e0004 */
[----:B------:R-:W5:Y:S01]  /*1780*/  LDG.E R28, desc[UR12][R4.64] ;  /* 0x0000000c041c7981 */ /* 0x000f62000c1e1900 */
[----:B--2---:R-:W-:Y:S01]  /*1790*/  F2F.F64.F32 R18, UR4 ;  /* 0x0000000400127d10 */ /* 0x004fe20008201800 */
[----:B------:R-:W-:Y:S01]  /*17a0*/  BSSY.RECONVERGENT B0, `(.L_x_131) ;  /* 0x000000e000007945 */ /* 0x000fe20003800200 */
[----:B---3--:R-:W-:-:S04]  /*17b0*/  FMUL R27, R0, R27 ;  /* 0x0000001b001b7220 */ /* 0x008fc80000400000 */
[----:B0-----:R-:W-:-:S04]  /*17c0*/  FFMA R20, R6, R21, R27 ;  /* 0x0000001506147223 */ /* 0x001fc8000000001b */
[----:B----4-:R-:W-:Y:S01]  /*17d0*/  FFMA R29, R7, R29, R20 ;  /* 0x0000001d071d7223 */ /* 0x010fe20000000014 */
[----:B------:R-:W-:Y:S08]  /*17e0*/  F2F.F64.F32 R26, R22 ;  /* 0x00000016001a7310 */ /* 0x000ff00000201800 */
[----:B------:R-:W0:Y:S08]  /*17f0*/  F2F.F64.F32 R20, R29 ;  /* 0x0000001d00147310 */ /* 0x000e300000201800 */
[----:B-----5:R-:W1:Y:S01]  /*1800*/  F2F.F64.F32 R10, R28 ;  /* 0x0000001c000a7310 */ /* 0x020e620000201800 */
[----:B0-----:R-:W-:-:S02]  /*1810*/  DFMA R20, R20, 3.3356409403495490551e-06, R26 ;  /* 0x3ecbfb3c1414782b */ /* 0x001fc4000000001a */
[----:B-1----:R-:W-:-:S06]  /*1820*/  DADD R18, -R18, R10 ;  /* 0x0000000012127229 */ /* 0x002fcc000000010a */
[----:B------:R-:W-:Y:S01]  /*1830*/  DADD R20, R20, -R2 ;  /* 0x0000000014147229 */ /* 0x000fe20000000802 */
[----:B------:R-:W-:Y:S01]  /*1840*/  MOV R10, 0x1880 ;  /* 0x00001880000a7802 */ /* 0x000fe20000000f00 */
[----:B------:R-:W-:-:S06]  /*1850*/  DADD R4, -RZ, |R18| ;  /* 0x00000000ff047229 */ /* 0x000fcc0000000512 */
[----:B------:R-:W-:-:S11]  /*1860*/  DFMA R24, R18, R20, R24 ;  /* 0x000000141218722b */ /* 0x000fd60000000018 */
[----:B------:R-:W-:Y:S05]  /*1870*/  CALL.REL.NOINC `($_Z12quick_searchffiPfS_fS_S_ifS_$__internal_accurate_pow) ;  /* 0x0000001800007944 */ /* 0x000fea0003c00000 */
[----:B------:R-:W-:Y:S05]  /*1880*/  BSYNC.RECONVERGENT B0 ;  /* 0x0000000000007941 */ /* 0x000fea0003800200 */
.L_x_131:
        /* <DEDUP_REMOVED lines=14> */
.L_x_133:
[----:B------:R-:W-:-:S11]  /*1970*/  DADD R10, R18, 2 ;  /* 0x40000000120a7429 */ /* 0x000fd60000000000 */
.L_x_132:
[----:B------:R-:W-:-:S06]  /*1980*/  DSETP.NEU.AND P0, PT, R18, 1, PT ;  /* 0x3ff000001200742a */ /* 0x000fcc0003f0d000 */
[----:B------:R-:W-:Y:S02]  /*1990*/  FSEL R4, R10, RZ, P0 ;  /* 0x000000ff0a047208 */ /* 0x000fe40000000000 */
[----:B------:R-:W-:-:S06]  /*19a0*/  FSEL R5, R11, 1.875, P0 ;  /* 0x3ff000000b057808 */ /* 0x000fcc0000000000 */
[----:B------:R-:W-:-:S11]  /*19b0*/  DADD R12, R12, R4 ;  /* 0x000000000c0c7229 */ /* 0x000fd60000000004 */
.L_x_130:
[----:B------:R-:W1:Y:S01]  /*19c0*/  MUFU.RCP64H R5, R13 ;  /* 0x0000000d00057308 */ /* 0x000e620000001800 */
[----:B------:R-:W-:Y:S01]  /*19d0*/  MOV R4, 0x1 ;  /* 0x0000000100047802 */ /* 0x000fe20000000f00 */
[----:B------:R-:W-:Y:S01]  /*19e0*/  BSSY.RECONVERGENT B0, `(.L_x_134) ;  /* 0x0000012000007945 */ /* 0x000fe20003800200 */
[----:B------:R-:W-:-:S04]  /*19f0*/  FSETP.GEU.AND P1, PT, |R25|, 6.5827683646048100446e-37, PT ;  /* 0x036000001900780b */ /* 0x000fc80003f2e200 */
[----:B-1----:R-:W-:-:S08]  /*1a00*/  DFMA R10, R4, -R12, 1 ;  /* 0x3ff00000040a742b */ /* 0x002fd0000000080c */
        /* <DEDUP_REMOVED lines=13> */
[----:B------:R-:W-:-:S07]  /*1ae0*/  MOV R20, 0x1b00 ;  /* 0x00001b0000147802 */ /* 0x000fce0000000f00 */
[----:B0--3--:R-:W-:Y:S05]  /*1af0*/  CALL.REL.NOINC `($__internal_2_$__cuda_sm20_div_rn_f64_full) ;  /* 0x0000000c00e87944 */ /* 0x009fea0003c00000 */
.L_x_135:
[----:B------:R-:W-:Y:S05]  /*1b00*/  BSYNC.RECONVERGENT B0 ;  /* 0x0000000000007941 */ /* 0x000fea0003800200 */
.L_x_134:
[----:B------:R-:W1:Y:S08]  /*1b10*/  F2F.F32.F64 R4, R4 ;  /* 0x0000000400047310 */ /* 0x000e700000301000 */
[----:B-1----:R1:W2:Y:S02]  /*1b20*/  F2F.F64.F32 R12, R4 ;  /* 0x00000004000c7310 */ /* 0x0022a40000201800 */
.L_x_122:
[----:B------:R-:W1:Y:S01]  /*1b30*/  LDCU UR5, c[0x0][0x3a0] ;  /* 0x00007400ff0577ac */ /* 0x000e620008000800 */
[----:B------:R-:W-:Y:S01]  /*1b40*/  CS2R R24, SRZ ;  /* 0x0000000000187805 */ /* 0x000fe2000001ff00 */
[----:B------:R-:W4:Y:S01]  /*1b50*/  LDCU UR4, c[0x0][0x388] ;  /* 0x00007100ff0477ac */ /* 0x000f220008000800 */
[----:B-1----:R-:W2:Y:S01]  /*1b60*/  F2F.F64.F32 R4, UR5 ;  /* 0x0000000500047d10 */ /* 0x002ea20008201800 */
[----:B----4-:R-:W-:Y:S01]  /*1b70*/  UISETP.GE.AND UP0, UPT, UR4, 0x1, UPT ;  /* 0x000000010400788c */ /* 0x010fe2000bf06270 */
[----:B--2---:R-:W-:-:S08]  /*1b80*/  DFMA R4, R12, -R2, R4 ;  /* 0x800000020c04722b */ /* 0x004fd00000000004 */
[----:B------:R-:W-:Y:S05]  /*1b90*/  BRA.U !UP0, `(.L_x_136) ;  /* 0x0000000d08007547 */ /* 0x000fea000b800000 */
[----:B------:R-:W1:Y:S01]  /*1ba0*/  F2F.F32.F64 R2, R4 ;  /* 0x0000000400027310 */ /* 0x000e620000301000 */
[----:B------:R-:W-:Y:S01]  /*1bb0*/  UISETP.NE.AND UP0, UPT, UR4, 0x1, UPT ;  /* 0x000000010400788c */ /* 0x000fe2000bf05270 */
[----:B------:R-:W-:Y:S01]  /*1bc0*/  IMAD.MOV.U32 R27, RZ, RZ, RZ ;  /* 0x000000ffff1b7224 */ /* 0x000fe200078e00ff */
[----:B------:R-:W-:-:S05]  /*1bd0*/  CS2R R24, SRZ ;  /* 0x0000000000187805 */ /* 0x000fca000001ff00 */
[----:B-1----:R-:W1:Y:S02]  /*1be0*/  F2F.F64.F32 R2, R2 ;  /* 0x0000000200027310 */ /* 0x002e640000201800 */
[----:B------:R-:W-:Y:S05]  /*1bf0*/  BRA.U !UP0, `(.L_x_137) ;  /* 0x00000009080c7547 */ /* 0x000fea000b800000 */
[----:B------:R-:W2:Y:S01]  /*1c00*/  LDCU.64 UR6, c[0x0][0x3b0] ;  /* 0x00007600ff0677ac */ /* 0x000ea20008000a00 */
[----:B------:R-:W-:Y:S01]  /*1c10*/  CS2R R24, SRZ ;  /* 0x0000000000187805 */ /* 0x000fe2000001ff00 */
[----:B------:R-:W4:Y:S01]  /*1c20*/  LDCU.64 UR8, c[0x0][0x3a8] ;  /* 0x00007500ff0877ac */ /* 0x000f220008000a00 */
[----:B------:R-:W5:Y:S01]  /*1c30*/  LDCU.64 UR10, c[0x0][0x390] ;  /* 0x00007200ff0a77ac */ /* 0x000f620008000a00 */
[----:B------:R-:W-:Y:S01]  /*1c40*/  ULOP3.LUT UR4, UR4, 0x7ffffffe, URZ, 0xc0, !UPT ;  /* 0x7ffffffe04047892 */ /* 0x000fe2000f8ec0ff */
[----:B------:R-:W0:Y:S01]  /*1c50*/  LDCU.64 UR16, c[0x0][0x398] ;  /* 0x00007300ff1077ac */ /* 0x000e220008000a00 */
[----:B--2---:R-:W-:Y:S02]  /*1c60*/  UIADD3 UR6, UP0, UPT, UR6, 0x4, URZ ;  /* 0x0000000406067890 */ /* 0x004fe4000ff1e0ff */
[----:B------:R-:W-:Y:S02]  /*1c70*/  UIADD3 UR5, UPT, UPT, -UR4, URZ, URZ ;  /* 0x000000ff04057290 */ /* 0x000fe4000fffe1ff */
[----:B------:R-:W-:-:S02]  /*1c80*/  UIADD3.X UR7, UPT, UPT, URZ, UR7, URZ, UP0, !UPT ;  /* 0x00000007ff077290 */ /* 0x000fc400087fe4ff */
[----:B----4-:R-:W-:Y:S02]  /*1c90*/  UIADD3 UR8, UP0, UPT, UR8, 0x4, URZ ;  /* 0x0000000408087890 */ /* 0x010fe4000ff1e0ff */
[----:B-----5:R-:W-:Y:S02]  /*1ca0*/  UIADD3 UR10, UP1, UPT, UR10, 0x4, URZ ;  /* 0x000000040a0a7890 */ /* 0x020fe4000ff3e0ff */
[----:B------:R-:W-:Y:S02]  /*1cb0*/  UIADD3.X UR9, UPT, UPT, URZ, UR9, URZ, UP0, !UPT ;  /* 0x00000009ff097290 */ /* 0x000fe400087fe4ff */
[----:B------:R-:W-:Y:S01]  /*1cc0*/  UIADD3.X UR11, UPT, UPT, URZ, UR11, URZ, UP1, !UPT ;  /* 0x0000000bff0b7290 */ /* 0x000fe20008ffe4ff */
[----:B0-----:R-:W-:-:S11]  /*1cd0*/  UMOV UR4, URZ ;  /* 0x000000ff00047c82 */ /* 0x001fd60008000000 */
.L_x_145:
[----:B------:R-:W-:Y:S01]  /*1ce0*/  UIMAD.WIDE.U32 UR18, UR4, 0x4, UR16 ;  /* 0x00000004041278a5 */ /* 0x000fe2000f8e0010 */
[----:B------:R-:W-:Y:S01]  /*1cf0*/  IMAD.U32 R10, RZ, RZ, UR8 ;  /* 0x00000008ff0a7e24 */ /* 0x000fe2000f8e00ff */
[----:B------:R-:W-:-:S04]  /*1d00*/  MOV R11, UR9 ;  /* 0x00000009000b7c02 */ /* 0x000fc80008000f00 */
[----:B------:R-:W-:Y:S01]  /*1d10*/  IMAD.U32 R20, RZ, RZ, UR18 ;  /* 0x00000012ff147e24 */ /* 0x000fe2000f8e00ff */
[----:B------:R-:W-:Y:S01]  /*1d20*/  MOV R22, UR10 ;  /* 0x0000000a00167c02 */ /* 0x000fe20008000f00 */
[----:B------:R-:W-:Y:S01]  /*1d30*/  IMAD.U32 R21, RZ, RZ, UR19 ;  /* 0x00000013ff157e24 */ /* 0x000fe2000f8e00ff */
[----:B------:R-:W2:Y:S04]  /*1d40*/  LDG.E R30, desc[UR12][R10.64+-0x4] ;  /* 0xfffffc0c0a1e7981 */ /* 0x000ea8000c1e1900 */
[----:B------:R-:W3:Y:S01]  /*1d50*/  LDG.E R29, desc[UR12][R20.64+0x4] ;  /* 0x0000040c141d7981 */ /* 0x000ee2000c1e1900 */
[----:B------:R-:W-:-:S03]  /*1d60*/  IMAD.U32 R23, RZ, RZ, UR11 ;  /* 0x0000000bff177e24 */ /* 0x000fc6000f8e00ff */
[----:B------:R-:W4:Y:S04]  /*1d70*/  LDG.E R19, desc[UR12][R20.64] ;  /* 0x0000000c14137981 */ /* 0x000f28000c1e1900 */
[----:B------:R-:W5:Y:S04]  /*1d80*/  LDG.E R28, desc[UR12][R20.64+0x8] ;  /* 0x0000080c141c7981 */ /* 0x000f68000c1e1900 */
[----:B------:R-:W2:Y:S01]  /*1d90*/  LDG.E R22, desc[UR12][R22.64+-0x4] ;  /* 0xfffffc0c16167981 */ /* 0x000ea2000c1e1900 */
[----:B------:R-:W-:Y:S01]  /*1da0*/  IMAD.U32 R26, RZ, RZ, UR6 ;  /* 0x00000006ff1a7e24 */ /* 0x000fe2000f8e00ff */
[----:B------:R-:W-:-:S05]  /*1db0*/  MOV R27, UR7 ;  /* 0x00000007001b7c02 */ /* 0x000fca0008000f00 */
[----:B------:R-:W2:Y:S01]  /*1dc0*/  LDG.E R26, desc[UR12][R26.64+-0x4] ;  /* 0xfffffc0c1a1a7981 */ /* 0x000ea2000c1e1900 */
[----:B------:R-:W-:Y:S01]  /*1dd0*/  BSSY.RECONVERGENT B0, `(.L_x_138) ;  /* 0x000000f000007945 */ /* 0x000fe20003800200 */
[----:B---3--:R-:W-:-:S04]  /*1de0*/  FMUL R29, R0, R29 ;  /* 0x0000001d001d7220 */ /* 0x008fc80000400000 */
[----:B----4-:R-:W-:-:S04]  /*1df0*/  FFMA R18, R6, R19, R29 ;  /* 0x0000001306127223 */ /* 0x010fc8000000001d */
[----:B-----5:R-:W-:Y:S01]  /*1e00*/  FFMA R28, R7, R28, R18 ;  /* 0x0000001c071c7223 */ /* 0x020fe20000000012 */
[----:B--2---:R-:W-:Y:S08]  /*1e10*/  F2F.F64.F32 R4, R30 ;  /* 0x0000001e00047310 */ /* 0x004ff00000201800 */
[----:B------:R-:W1:Y:S08]  /*1e20*/  F2F.F64.F32 R10, R22 ;  /* 0x00000016000a7310 */ /* 0x000e700000201800 */
[----:B------:R-:W0:Y:S01]  /*1e30*/  F2F.F64.F32 R18, R28 ;  /* 0x0000001c00127310 */ /* 0x000e220000201800 */
[----:B-1----:R-:W-:-:S02]  /*1e40*/  DFMA R10, R10, R12, R2 ;  /* 0x0000000c0a0a722b */ /* 0x002fc40000000002 */
[----:B0-----:R-:W-:-:S05]  /*1e50*/  DFMA R4, R18, 3.3356409403495490551e-06, R4 ;  /* 0x3ecbfb3c1204782b */ /* 0x001fca0000000004 */
[----:B------:R-:W0:Y:S03]  /*1e60*/  F2F.F64.F32 R18, R26 ;  /* 0x0000001a00127310 */ /* 0x000e260000201800 */
[----:B------:R-:W-:-:S08]  /*1e70*/  DADD R4, R4, -R10 ;  /* 0x0000000004047229 */ /* 0x000fd0000000080a */
[----:B0-----:R-:W-:Y:S01]  /*1e80*/  DMUL R18, R4, R18 ;  /* 0x0000001204127228 */ /* 0x001fe20000000000 */
[----:B------:R-:W-:-:S07]  /*1e90*/  MOV R10, 0x1ec0 ;  /* 0x00001ec0000a7802 */ /* 0x000fce0000000f00 */
[----:B------:R-:W-:-:S11]  /*1ea0*/  DADD R4, -RZ, |R18| ;  /* 0x00000000ff047229 */ /* 0x000fd60000000512 */
[----:B------:R-:W-:Y:S05]  /*1eb0*/  CALL.REL.NOINC `($_Z12quick_searchffiPfS_fS_S_ifS_$__internal_accurate_pow) ;  /* 0x0000001000707944 */ /* 0x000fea0003c00000 */
[----:B------:R-:W-:Y:S05]  /*1ec0*/  BSYNC.RECONVERGENT B0 ;  /* 0x0000000000007941 */ /* 0x000fea0003800200 */
.L_x_138:
[C---:B------:R-:W-:Y:S01]  /*1ed0*/  DADD R10, R18.reuse, 2 ;  /* 0x40000000120a7429 */ /* 0x040fe20000000000 */
[----:B------:R-:W-:Y:S01]  /*1ee0*/  BSSY.RECONVERGENT B0, `(.L_x_139) ;  /* 0x000000d000007945 */ /* 0x000fe20003800200 */
[----:B------:R-:W-:-:S08]  /*1ef0*/  DSETP.NEU.AND P0, PT, R18, RZ, PT ;  /* 0x000000ff1200722a */ /* 0x000fd00003f0d000 */
[----:B------:R-:W-:Y:S02]  /*1f00*/  LOP3.LUT R10, R11, 0x7ff00000, RZ, 0xc0, !PT ;  /* 0x7ff000000b0a7812 */ /* 0x000fe400078ec0ff */
[----:B------:R-:W-:Y:S02]  /*1f10*/  FSEL R11, R4, RZ, P0 ;  /* 0x000000ff040b7208 */ /* 0x000fe40000000000 */
[----:B------:R-:W-:Y:S02]  /*1f20*/  ISETP.NE.AND P1, PT, R10, 0x7ff00000, PT ;  /* 0x7ff000000a00780c */ /* 0x000fe40003f25270 */
[----:B------:R-:W-:-:S11]  /*1f30*/  FSEL R10, R5, RZ, P0 ;  /* 0x000000ff050a7208 */ /* 0x000fd60000000000 */
[----:B------:R-:W-:Y:S05]  /*1f40*/  @P1 BRA `(.L_x_140) ;  /* 0x0000000000181947 */ /* 0x000fea0003800000 */
[----:B------:R-:W-:-:S14]  /*1f50*/  DSETP.NAN.AND P0, PT, R18, R18, PT ;  /* 0x000000121200722a */ /* 0x000fdc0003f08000 */
[----:B------:R-:W-:Y:S01]  /*1f60*/  @P0 DADD R10, R18, 2 ;  /* 0x40000000120a0429 */ /* 0x000fe20000000000 */
[----:B------:R-:W-:Y:S10]  /*1f70*/  @P0 BRA `(.L_x_140) ;  /* 0x00000000000c0947 */ /* 0x000ff40003800000 */
[----:B------:R-:W-:-:S14]  /*1f80*/  DSETP.NEU.AND P0, PT, |R18|, +INF , PT ;  /* 0x7ff000001200742a */ /* 0x000fdc0003f0d200 */
[----:B------:R-:W-:Y:S02]  /*1f90*/  @!P0 IMAD.MOV.U32 R10, RZ, RZ, 0x0 ;  /* 0x00000000ff0a8424 */ /* 0x000fe400078e00ff */
[----:B------:R-:W-:-:S07]  /*1fa0*/  @!P0 IMAD.MOV.U32 R11, RZ, RZ, 0x7ff00000 ;  /* 0x7ff00000ff0b8424 */ /* 0x000fce00078e00ff */
.L_x_140:
[----:B------:R-:W-:Y:S05]  /*1fb0*/  BSYNC.RECONVERGENT B0 ;  /* 0x0000000000007941 */ /* 0x000fea0003800200 */
.L_x_139:
[----:B------:R-:W-:Y:S01]  /*1fc0*/  UIMAD.WIDE.U32 UR18, UR4, 0x4, UR16 ;  /* 0x00000004041278a5 */ /* 0x000fe2000f8e0010 */
[----:B------:R-:W-:Y:S01]  /*1fd0*/  MOV R20, UR8 ;  /* 0x0000000800147c02 */ /* 0x000fe20008000f00 */
[----:B------:R-:W-:-:S04]  /*1fe0*/  IMAD.U32 R21, RZ, RZ, UR9 ;  /* 0x00000009ff157e24 */ /* 0x000fc8000f8e00ff */
        /* <DEDUP_REMOVED lines=9> */
[----:B------:R-:W-:Y:S01]  /*2080*/  MOV R32, UR6 ;  /* 0x0000000600207c02 */ /* 0x000fe20008000f00 */
[----:B------:R-:W-:-:S05]  /*2090*/  IMAD.U32 R33, RZ, RZ, UR7 ;  /* 0x00000007ff217e24 */ /* 0x000fca000f8e00ff */
[----:B------:R-:W2:Y:S01]  /*20a0*/  LDG.E R26, desc[UR12][R32.64] ;  /* 0x0000000c201a7981 */ /* 0x000ea2000c1e1900 */
[----:B------:R-:W-:Y:S01]  /*20b0*/  DSETP.NEU.AND P0, PT, R18, 1, PT ;  /* 0x3ff000001200742a */ /* 0x000fe20003f0d000 */
[----:B------:R-:W-:Y:S01]  /*20c0*/  BSSY.RECONVERGENT B0, `(.L_x_141) ;  /* 0x0000014000007945 */ /* 0x000fe20003800200 */
[----:B---3--:R-:W-:-:S04]  /*20d0*/  FMUL R29, R0, R29 ;  /* 0x0000001d001d7220 */ /* 0x008fc80000400000 */
[----:B----4-:R-:W-:-:S04]  /*20e0*/  FFMA R28, R6, R27, R29 ;  /* 0x0000001b061c7223 */ /* 0x010fc8000000001d */
[----:B-----5:R-:W-:Y:S01]  /*20f0*/  FFMA R28, R7, R34, R28 ;  /* 0x00000022071c7223 */ /* 0x020fe2000000001c */
[----:B--2---:R-:W-:Y:S08]  /*2100*/  F2F.F64.F32 R4, R35 ;  /* 0x0000002300047310 */ /* 0x004ff00000201800 */
[----:B------:R-:W0:Y:S08]  /*2110*/  F2F.F64.F32 R20, R30 ;  /* 0x0000001e00147310 */ /* 0x000e300000201800 */
[----:B------:R-:W1:Y:S01]  /*2120*/  F2F.F64.F32 R28, R28 ;  /* 0x0000001c001c7310 */ /* 0x000e620000201800 */
[----:B0-----:R-:W-:-:S07]  /*2130*/  DFMA R20, R20, R12, R2 ;  /* 0x0000000c1414722b */ /* 0x001fce0000000002 */
[----:B------:R-:W0:Y:S01]  /*2140*/  F2F.F64.F32 R26, R26 ;  /* 0x0000001a001a7310 */ /* 0x000e220000201800 */
[----:B-1----:R-:W-:-:S08]  /*2150*/  DFMA R4, R28, 3.3356409403495490551e-06, R4 ;  /* 0x3ecbfb3c1c04782b */ /* 0x002fd00000000004 */
[----:B------:R-:W-:-:S08]  /*2160*/  DADD R20, R4, -R20 ;  /* 0x0000000004147229 */ /* 0x000fd00000000814 */
[----:B0-----:R-:W-:Y:S01]  /*2170*/  DMUL R20, R20, R26 ;  /* 0x0000001a14147228 */ /* 0x001fe20000000000 */
[----:B------:R-:W-:Y:S02]  /*2180*/  FSEL R4, R10, RZ, P0 ;  /* 0x000000ff0a047208 */ /* 0x000fe40000000000 */
[----:B------:R-:W-:-:S05]  /*2190*/  FSEL R5, R11, 1.875, P0 ;  /* 0x3ff000000b057808 */ /* 0x000fca0000000000 */
[----:B------:R-:W-:Y:S01]  /*21a0*/  DADD R18, -RZ, |R20| ;  /* 0x00000000ff127229 */ /* 0x000fe20000000514 */
[----:B------:R-:W-:Y:S01]  /*21b0*/  MOV R10, 0x2200 ;  /* 0x00002200000a7802 */ /* 0x000fe20000000f00 */
[----:B------:R-:W-:-:S08]  /*21c0*/  DADD R24, R24, R4 ;  /* 0x0000000018187229 */ /* 0x000fd00000000004 */
[----:B------:R-:W-:Y:S01]  /*21d0*/  IMAD.MOV.U32 R4, RZ, RZ, R18 ;  /* 0x000000ffff047224 */ /* 0x000fe200078e0012 */
[----:B------:R-:W-:-:S07]  /*21e0*/  MOV R5, R19 ;  /* 0x0000001300057202 */ /* 0x000fce0000000f00 */
[----:B------:R-:W-:Y:S05]  /*21f0*/  CALL.REL.NOINC `($_Z12quick_searchffiPfS_fS_S_ifS_$__internal_accurate_pow) ;  /* 0x0000000c00a07944 */ /* 0x000fea0003c00000 */
[----:B------:R-:W-:Y:S05]  /*2200*/  BSYNC.RECONVERGENT B0 ;  /* 0x0000000000007941 */ /* 0x000fea0003800200 */
.L_x_141:
        /* <DEDUP_REMOVED lines=15> */
.L_x_144:
[----:B------:R-:W-:-:S11]  /*2300*/  DADD R10, R20, 2 ;  /* 0x40000000140a7429 */ /* 0x000fd60000000000 */
.L_x_143:
[----:B------:R-:W-:Y:S05]  /*2310*/  BSYNC.RECONVERGENT B0 ;  /* 0x0000000000007941 */ /* 0x000fea0003800200 */
.L_x_142:
        /* <DEDUP_REMOVED lines=8> */
[----:B------:R-:W-:-:S02]  /*23a0*/  UIADD3 UR10, UP2, UPT, UR10, 0x8, URZ ;  /* 0x000000080a0a7890 */ /* 0x000fc4000ff5e0ff */
[----:B------:R-:W-:Y:S02]  /*23b0*/  UIADD3 UR4, UPT, UPT, UR4, 0x6, URZ ;  /* 0x0000000604047890 */ /* 0x000fe4000fffe0ff */
[----:B------:R-:W-:Y:S01]  /*23c0*/  UIADD3.X UR9, UPT, UPT, URZ, UR9, URZ, UP1, !UPT ;  /* 0x00000009ff097290 */ /* 0x000fe20008ffe4ff */
[----:B------:R-:W-:Y:S01]  /*23d0*/  DADD R24, R24, R4 ;  /* 0x0000000018187229 */ /* 0x000fe20000000004 */
[----:B------:R-:W-:Y:S01]  /*23e0*/  UIADD3.X UR11, UPT, UPT, URZ, UR11, URZ, UP2, !UPT ;  /* 0x0000000bff0b7290 */ /* 0x000fe200097fe4ff */
[----:B------:R-:W-:Y:S11]  /*23f0*/  BRA.U UP0, `(.L_x_145) ;  /* 0xfffffff900387547 */ /* 0x000ff6000b83ffff */
[----:B------:R-:W0:Y:S02]  /*2400*/  LDCU UR4, c[0x0][0x388] ;  /* 0x00007100ff0477ac */ /* 0x000e240008000800 */
[----:B0-----:R-:W-:-:S06]  /*2410*/  ULOP3.LUT UR5, UR4, 0x7ffffffe, URZ, 0xc0, !UPT ;  /* 0x7ffffffe04057892 */ /* 0x001fcc000f8ec0ff */
[----:B------:R-:W-:-:S07]  /*2420*/  MOV R27, UR5 ;  /* 0x00000005001b7c02 */ /* 0x000fce0008000f00 */
.L_x_137:
[----:B------:R-:W-:-:S04]  /*2430*/  ULOP3.LUT UR4, UR4, 0x1, URZ, 0xc0, !UPT ;  /* 0x0000000104047892 */ /* 0x000fc8000f8ec0ff */
[----:B------:R-:W-:-:S09]  /*2440*/  UISETP.NE.U32.AND UP0, UPT, UR4, 0x1, UPT ;  /* 0x000000010400788c */ /* 0x000fd2000bf05070 */
[----:B------:R-:W-:Y:S05]  /*2450*/  BRA.U UP0, `(.L_x_136) ;  /* 0x0000000100d07547 */ /* 0x000fea000b800000 */
[----:B------:R-:W2:Y:S01]  /*2460*/  LDC.64 R10, c[0x0][0x398] ;  /* 0x0000e600ff0a7b82 */ /* 0x000ea20000000a00 */
[----:B------:R-:W-:-:S07]  /*2470*/  IMAD R19, R27, 0x3, RZ ;  /* 0x000000031b137824 */ /* 0x000fce00078e02ff */
[----:B------:R-:W4:Y:S08]  /*2480*/  LDC.64 R20, c[0x0][0x390] ;  /* 0x0000e400ff147b82 */ /* 0x000f300000000a00 */
[----:B------:R-:W5:Y:S01]  /*2490*/  LDC.64 R4, c[0x0][0x3a8] ;  /* 0x0000ea00ff047b82 */ /* 0x000f620000000a00 */
[----:B--2---:R-:W-:-:S07]  /*24a0*/  IMAD.WIDE.U32 R10, R19, 0x4, R10 ;  /* 0x00000004130a7825 */ /* 0x004fce00078e000a */
[----:B------:R-:W2:Y:S01]  /*24b0*/  LDC.64 R18, c[0x0][0x3b0] ;  /* 0x0000ec00ff127b82 */ /* 0x000ea20000000a00 */
[----:B------:R-:W3:Y:S01]  /*24c0*/  LDG.E R31, desc[UR12][R10.64+0x4] ;  /* 0x0000040c0a1f7981 */ /* 0x000ee2000c1e1900 */
[----:B----4-:R-:W-:-:S03]  /*24d0*/  IMAD.WIDE.U32 R20, R27, 0x4, R20 ;  /* 0x000000041b147825 */ /* 0x010fc600078e0014 */
[----:B------:R-:W0:Y:S04]  /*24e0*/  LDG.E R29, desc[UR12][R10.64] ;  /* 0x0000000c0a1d7981 */ /* 0x000e28000c1e1900 */
[----:B------:R-:W4:Y:S01]  /*24f0*/  LDG.E R28, desc[UR12][R10.64+0x8] ;  /* 0x0000080c0a1c7981 */ /* 0x000f22000c1e1900 */
[----:B-----5:R-:W-:-:S03]  /*2500*/  IMAD.WIDE.U32 R22, R27, 0x4, R4 ;  /* 0x000000041b167825 */ /* 0x020fc600078e0004 */
[----:B------:R-:W5:Y:S04]  /*2510*/  LDG.E R20, desc[UR12][R20.64] ;  /* 0x0000000c14147981 */ /* 0x000f68000c1e1900 */
[----:B------:R-:W5:Y:S01]  /*2520*/  LDG.E R22, desc[UR12][R22.64] ;  /* 0x0000000c16167981 */ /* 0x000f62000c1e1900 */
[----:B--2---:R-:W-:-:S06]  /*2530*/  IMAD.WIDE.U32 R26, R27, 0x4, R18 ;  /* 0x000000041b1a7825 */ /* 0x004fcc00078e0012 */
[----:B------:R-:W2:Y:S01]  /*2540*/  LDG.E R26, desc[UR12][R26.64] ;  /* 0x0000000c1a1a7981 */ /* 0x000ea2000c1e1900 */
[----:B------:R-:W-:Y:S01]  /*2550*/  BSSY.RECONVERGENT B0, `(.L_x_146) ;  /* 0x000000f000007945 */ /* 0x000fe20003800200 */
[----:B---3--:R-:W-:-:S04]  /*2560*/  FMUL R31, R0, R31 ;  /* 0x0000001f001f7220 */ /* 0x008fc80000400000 */
[----:B0-----:R-:W-:-:S04]  /*2570*/  FFMA R6, R6, R29, R31 ;  /* 0x0000001d06067223 */ /* 0x001fc8000000001f */
[----:B----4-:R-:W-:Y:S01]  /*2580*/  FFMA R28, R7, R28, R6 ;  /* 0x0000001c071c7223 */ /* 0x010fe20000000006 */
[----:B-----5:R-:W1:Y:S08]  /*2590*/  F2F.F64.F32 R4, R20 ;  /* 0x0000001400047310 */ /* 0x020e700000201800 */
[----:B------:R-:W-:Y:S08]  /*25a0*/  F2F.F64.F32 R18, R22 ;  /* 0x0000001600127310 */ /* 0x000ff00000201800 */
[----:B------:R-:W0:Y:S01]  /*25b0*/  F2F.F64.F32 R6, R28 ;  /* 0x0000001c00067310 */ /* 0x000e220000201800 */
[----:B-1----:R-:W-:-:S07]  /*25c0*/  DFMA R4, R4, R12, R2 ;  /* 0x0000000c0404722b */ /* 0x002fce0000000002 */
[----:B--2---:R-:W1:Y:S01]  /*25d0*/  F2F.F64.F32 R10, R26 ;  /* 0x0000001a000a7310 */ /* 0x004e620000201800 */
[----:B0-----:R-:W-:-:S08]  /*25e0*/  DFMA R6, R6, 3.3356409403495490551e-06, R18 ;  /* 0x3ecbfb3c0606782b */ /* 0x001fd00000000012 */
[----:B------:R-:W-:-:S08]  /*25f0*/  DADD R2, R6, -R4 ;  /* 0x0000000006027229 */ /* 0x000fd00000000804 */
[----:B-1----:R-:W-:Y:S01]  /*2600*/  DMUL R2, R2, R10 ;  /* 0x0000000a02027228 */ /* 0x002fe20000000000 */
[----:B------:R-:W-:-:S07]  /*2610*/  MOV R10, 0x2640 ;  /* 0x00002640000a7802 */ /* 0x000fce0000000f00 */
[----:B------:R-:W-:-:S11]  /*2620*/  DADD R4, -RZ, |R2| ;  /* 0x00000000ff047229 */ /* 0x000fd60000000502 */
[----:B------:R-:W-:Y:S05]  /*2630*/  CALL.REL.NOINC `($_Z12quick_searchffiPfS_fS_S_ifS_$__internal_accurate_pow) ;  /* 0x0000000800907944 */ /* 0x000fea0003c00000 */
[----:B------:R-:W-:Y:S05]  /*2640*/  BSYNC.RECONVERGENT B0 ;  /* 0x0000000000007941 */ /* 0x000fea0003800200 */
.L_x_146:
        /* <DEDUP_REMOVED lines=15> */
.L_x_149:
[----:B------:R-:W-:-:S11]  /*2740*/  DADD R6, R2, 2 ;  /* 0x4000000002067429 */ /* 0x000fd60000000000 */
.L_x_148:
[----:B------:R-:W-:Y:S05]  /*2750*/  BSYNC.RECONVERGENT B0 ;  /* 0x0000000000007941 */ /* 0x000fea0003800200 */
.L_x_147:
[----:B------:R-:W-:-:S06]  /*2760*/  DSETP.NEU.AND P0, PT, R2, 1, PT ;  /* 0x3ff000000200742a */ /* 0x000fcc0003f0d000 */
[----:B------:R-:W-:Y:S02]  /*2770*/  FSEL R2, R6, RZ, P0 ;  /* 0x000000ff06027208 */ /* 0x000fe40000000000 */
[----:B------:R-:W-:-:S06]  /*2780*/  FSEL R3, R7, 1.875, P0 ;  /* 0x3ff0000007037808 */ /* 0x000fcc0000000000 */
[----:B------:R-:W-:-:S11]  /*2790*/  DADD R24, R24, R2 ;  /* 0x0000000018187229 */ /* 0x000fd60000000002 */
.L_x_136:
[----:B-1----:R-:W1:Y:S01]  /*27a0*/  MUFU.RCP64H R3, UR15 ;  /* 0x0000000f00037d08 */ /* 0x002e620008001800 */
[----:B------:R-:W-:Y:S01]  /*27b0*/  MOV R4, UR14 ;  /* 0x0000000e00047c02 */ /* 0x000fe20008000f00 */
[----:B------:R-:W-:Y:S01]  /*27c0*/  IMAD.U32 R5, RZ, RZ, UR15 ;  /* 0x0000000fff057e24 */ /* 0x000fe2000f8e00ff */
[----:B------:R-:W-:Y:S01]  /*27d0*/  FSETP.GEU.AND P1, PT, |R25|, 6.5827683646048100446e-37, PT ;  /* 0x036000001900780b */ /* 0x000fe20003f2e200 */
[----:B------:R-:W-:Y:S01]  /*27e0*/  IMAD.MOV.U32 R2, RZ, RZ, 0x1 ;  /* 0x00000001ff027424 */ /* 0x000fe200078e00ff */
[----:B------:R-:W-:Y:S05]  /*27f0*/  BSSY.RECONVERGENT B0, `(.L_x_150) ;  /* 0x0000019000007945 */ /* 0x000fea0003800200 */
[----:B-1----:R-:W-:-:S08]  /*2800*/  DFMA R4, R2, -R4, 1 ;  /* 0x3ff000000204742b */ /* 0x002fd00000000804 */
[----:B------:R-:W-:-:S08]  /*2810*/  DFMA R4, R4, R4, R4 ;  /* 0x000000040404722b */ /* 0x000fd00000000004 */
[----:B------:R-:W-:Y:S01]  /*2820*/  DFMA R4, R2, R4, R2 ;  /* 0x000000040204722b */ /* 0x000fe20000000002 */
[----:B------:R-:W-:Y:S01]  /*2830*/  MOV R2, UR14 ;  /* 0x0000000e00027c02 */ /* 0x000fe20008000f00 */
[----:B------:R-:W-:-:S06]  /*2840*/  IMAD.U32 R3, RZ, RZ, UR15 ;  /* 0x0000000fff037e24 */ /* 0x000fcc000f8e00ff */
[----:B------:R-:W-:-:S08]  /*2850*/  DFMA R2, R4, -R2, 1 ;  /* 0x3ff000000402742b */ /* 0x000fd00000000802 */
[----:B0-----:R-:W-:-:S08]  /*2860*/  DFMA R6, R4, R2, R4 ;  /* 0x000000020406722b */ /* 0x001fd00000000004 */
[----:B------:R-:W-:-:S08]  /*2870*/  DMUL R2, R6, R24 ;  /* 0x0000001806027228 */ /* 0x000fd00000000000 */
[----:B------:R-:W-:-:S08]  /*2880*/  DFMA R4, R2, -UR14, R24 ;  /* 0x8000000e02047c2b */ /* 0x000fd00008000018 */
[----:B------:R-:W-:-:S10]  /*2890*/  DFMA R2, R6, R4, R2 ;  /* 0x000000040602722b */ /* 0x000fd40000000002 */
[----:B---3--:R-:W-:-:S05]  /*28a0*/  FFMA R0, RZ, UR15, R3 ;  /* 0x0000000fff007c23 */ /* 0x008fca0008000003 */
[----:B------:R-:W-:-:S13]  /*28b0*/  FSETP.GT.AND P0, PT, |R0|, 1.469367938527859385e-39, PT ;  /* 0x001000000000780b */ /* 0x000fda0003f04200 */
[----:B------:R-:W-:Y:S05]  /*28c0*/  @P0 BRA P1, `(.L_x_151) ;  /* 0x00000000002c0947 */ /* 0x000fea0000800000 */
[----:B------:R-:W-:Y:S01]  /*28d0*/  IMAD.U32 R2, RZ, RZ, UR14 ;  /* 0x0000000eff027e24 */ /* 0x000fe2000f8e00ff */
[----:B------:R-:W-:Y:S01]  /*28e0*/  MOV R3, UR15 ;  /* 0x0000000f00037c02 */ /* 0x000fe20008000f00 */
[----:B------:R-:W-:Y:S01]  /*28f0*/  IMAD.U32 R5, RZ, RZ, UR15 ;  /* 0x0000000fff057e24 */ /* 0x000fe2000f8e00ff */
[----:B------:R-:W-:Y:S01]  /*2900*/  MOV R19, R25 ;  /* 0x0000001900137202 */ /* 0x000fe20000000f00 */
[----:B------:R-:W-:Y:S01]  /*2910*/  IMAD.U32 R4, RZ, RZ, UR14 ;  /* 0x0000000eff047e24 */ /* 0x000fe2000f8e00ff */
[----:B------:R-:W-:Y:S01]  /*2920*/  MOV R20, 0x2960 ;  /* 0x0000296000147802 */ /* 0x000fe20000000f00 */
[----:B------:R-:W-:Y:S02]  /*2930*/  IMAD.MOV.U32 R10, RZ, RZ, R2 ;  /* 0x000000ffff0a7224 */ /* 0x000fe400078e0002 */
[----:B------:R-:W-:-:S07]  /*2940*/  IMAD.MOV.U32 R11, RZ, RZ, R5 ;  /* 0x000000ffff0b7224 */ /* 0x000fce00078e0005 */
[----:B------:R-:W-:Y:S05]  /*2950*/  CALL.REL.NOINC `($__internal_2_$__cuda_sm20_div_rn_f64_full) ;  /* 0x0000000000507944 */ /* 0x000fea0003c00000 */
[----:B------:R-:W-:Y:S01]  /*2960*/  MOV R2, R4 ;  /* 0x0000000400027202 */ /* 0x000fe20000000f00 */
[----:B------:R-:W-:-:S07]  /*2970*/  IMAD.MOV.U32 R3, RZ, RZ, R5 ;  /* 0x000000ffff037224 */ /* 0x000fce00078e0005 */
.L_x_151:
[----:B------:R-:W-:Y:S05]  /*2980*/  BSYNC.RECONVERGENT B0 ;  /* 0x0000000000007941 */ /* 0x000fea0003800200 */
.L_x_150:
        /* <DEDUP_REMOVED lines=17> */
        .weak           $__internal_2_$__cuda_sm20_div_rn_f64_full
        .type           $__internal_2_$__cuda_sm20_div_rn_f64_full,@function
        .size           $__internal_2_$__cuda_sm20_div_rn_f64_full,($_Z12quick_searchffiPfS_fS_S_ifS_$__internal_accurate_pow - $__internal_2_$__cuda_sm20_div_rn_f64_full)
$__internal_2_$__cuda_sm20_div_rn_f64_full:
[C---:B------:R-:W-:Y:S01]  /*2aa0*/  FSETP.GEU.AND P0, PT, |R11|.reuse, 1.469367938527859385e-39, PT ;  /* 0x001000000b00780b */ /* 0x040fe20003f0e200 */
[----:B------:R-:W-:Y:S01]  /*2ab0*/  IMAD.MOV.U32 R12, RZ, RZ, R24 ;  /* 0x000000ffff0c7224 */ /* 0x000fe200078e0018 */
[----:B------:R-:W-:Y:S01]  /*2ac0*/  LOP3.LUT R4, R11, 0x800fffff, RZ, 0xc0, !PT ;  /* 0x800fffff0b047812 */ /* 0x000fe200078ec0ff */
[----:B------:R-:W-:Y:S01]  /*2ad0*/  IMAD.MOV.U32 R24, RZ, RZ, 0x1 ;  /* 0x00000001ff187424 */ /* 0x000fe200078e00ff */
[----:B------:R-:W-:Y:S01]  /*2ae0*/  MOV R13, R19 ;  /* 0x00000013000d7202 */ /* 0x000fe20000000f00 */
[----:B------:R-:W-:Y:S01]  /*2af0*/  BSSY.RECONVERGENT B1, `(.L_x_152) ;  /* 0x0000054000017945 */ /* 0x000fe20003800200 */
[----:B------:R-:W-:Y:S02]  /*2b00*/  LOP3.LUT R5, R4, 0x3ff00000, RZ, 0xfc, !PT ;  /* 0x3ff0000004057812 */ /* 0x000fe400078efcff */
[----:B------:R-:W-:Y:S02]  /*2b10*/  MOV R4, R10 ;  /* 0x0000000a00047202 */ /* 0x000fe40000000f00 */
[----:B------:R-:W-:-:S02]  /*2b20*/  FSETP.GEU.AND P2, PT, |R13|, 1.469367938527859385e-39, PT ;  /* 0x001000000d00780b */ /* 0x000fc40003f4e200 */
[----:B------:R-:W-:Y:S01]  /*2b30*/  LOP3.LUT R21, R13, 0x7ff00000, RZ, 0xc0, !PT ;  /* 0x7ff000000d157812 */ /* 0x000fe200078ec0ff */
[----:B------:R-:W-:Y:S01]  /*2b40*/  @!P0 DMUL R4, R10, 8.98846567431157953865e+307 ;  /* 0x7fe000000a048828 */ /* 0x000fe20000000000 */
[----:B------:R-:W-:-:S03]  /*2b50*/  LOP3.LUT R30, R11, 0x7ff00000, RZ, 0xc0, !PT ;  /* 0x7ff000000b1e7812 */ /* 0x000fc600078ec0ff */
[----:B------:R-:W-:Y:S01]  /*2b60*/  IMAD.MOV.U32 R31, RZ, RZ, R21 ;  /* 0x000000ffff1f7224 */ /* 0x000fe200078e0015 */
[----:B------:R-:W-:Y:S01]  /*2b70*/  ISETP.GE.U32.AND P1, PT, R21, R30, PT ;  /* 0x0000001e1500720c */ /* 0x000fe20003f26070 */
[----:B------:R-:W0:Y:S04]  /*2b80*/  MUFU.RCP64H R25, R5 ;  /* 0x0000000500197308 */ /* 0x000e280000001800 */
[----:B------:R-:W-:Y:S02]  /*2b90*/  @!P2 LOP3.LUT R22, R11, 0x7ff00000, RZ, 0xc0, !PT ;  /* 0x7ff000000b16a812 */ /* 0x000fe400078ec0ff */
[----:B------:R-:W-:Y:S02]  /*2ba0*/  @!P2 MOV R28, RZ ;  /* 0x000000ff001ca202 */ /* 0x000fe40000000f00 */
[----:B------:R-:W-:-:S02]  /*2bb0*/  @!P2 ISETP.GE.U32.AND P3, PT, R21, R22, PT ;  /* 0x000000161500a20c */ /* 0x000fc40003f66070 */
[----:B------:R-:W-:Y:S02]  /*2bc0*/  MOV R22, 0x1ca00000 ;  /* 0x1ca0000000167802 */ /* 0x000fe40000000f00 */
[----:B------:R-:W-:Y:S02]  /*2bd0*/  @!P0 LOP3.LUT R30, R5, 0x7ff00000, RZ, 0xc0, !PT ;  /* 0x7ff00000051e8812 */ /* 0x000fe400078ec0ff */
[----:B------:R-:W-:Y:S01]  /*2be0*/  @!P2 SEL R23, R22, 0x63400000, !P3 ;  /* 0x634000001617a807 */ /* 0x000fe20005800000 */
[----:B0-----:R-:W-:-:S03]  /*2bf0*/  DFMA R18, R24, -R4, 1 ;  /* 0x3ff000001812742b */ /* 0x001fc60000000804 */
[----:B------:R-:W-:Y:S01]  /*2c00*/  @!P2 LOP3.LUT R23, R23, 0x80000000, R13, 0xf8, !PT ;  /* 0x800000001717a812 */ /* 0x000fe200078ef80d */
[----:B------:R-:W-:-:S03]  /*2c10*/  VIADD R32, R30, 0xffffffff ;  /* 0xffffffff1e207836 */ /* 0x000fc60000000000 */
[----:B------:R-:W-:Y:S01]  /*2c20*/  @!P2 LOP3.LUT R29, R23, 0x100000, RZ, 0xfc, !PT ;  /* 0x00100000171da812 */ /* 0x000fe200078efcff */
[----:B------:R-:W-:-:S08]  /*2c30*/  DFMA R18, R18, R18, R18 ;  /* 0x000000121212722b */ /* 0x000fd00000000012 */
[----:B------:R-:W-:Y:S01]  /*2c40*/  DFMA R24, R24, R18, R24 ;  /* 0x000000121818722b */ /* 0x000fe20000000018 */
[----:B------:R-:W-:Y:S01]  /*2c50*/  SEL R19, R22, 0x63400000, !P1 ;  /* 0x6340000016137807 */ /* 0x000fe20004800000 */
[----:B------:R-:W-:-:S03]  /*2c60*/  IMAD.MOV.U32 R18, RZ, RZ, R12 ;  /* 0x000000ffff127224 */ /* 0x000fc600078e000c */
[----:B------:R-:W-:-:S03]  /*2c70*/  LOP3.LUT R19, R19, 0x800fffff, R13, 0xf8, !PT ;  /* 0x800fffff13137812 */ /* 0x000fc600078ef80d */
[----:B------:R-:W-:-:S03]  /*2c80*/  DFMA R26, R24, -R4, 1 ;  /* 0x3ff00000181a742b */ /* 0x000fc60000000804 */
[----:B------:R-:W-:-:S05]  /*2c90*/  @!P2 DFMA R18, R18, 2, -R28 ;  /* 0x400000001212a82b */ /* 0x000fca000000081c */
[----:B------:R-:W-:-:S05]  /*2ca0*/  DFMA R26, R24, R26, R24 ;  /* 0x0000001a181a722b */ /* 0x000fca0000000018 */
[----:B------:R-:W-:-:S03]  /*2cb0*/  @!P2 LOP3.LUT R31, R19, 0x7ff00000, RZ, 0xc0, !PT ;  /* 0x7ff00000131fa812 */ /* 0x000fc600078ec0ff */
[----:B------:R-:W-:Y:S01]  /*2cc0*/  DMUL R24, R26, R18 ;  /* 0x000000121a187228 */ /* 0x000fe20000000000 */
[----:B------:R-:W-:-:S04]  /*2cd0*/  IADD3 R23, PT, PT, R31, -0x1, RZ ;  /* 0xffffffff1f177810 */ /* 0x000fc80007ffe0ff */
[----:B------:R-:W-:-:S03]  /*2ce0*/  ISETP.GT.U32.AND P0, PT, R23, 0x7feffffe, PT ;  /* 0x7feffffe1700780c */ /* 0x000fc60003f04070 */
[----:B------:R-:W-:Y:S01]  /*2cf0*/  DFMA R28, R24, -R4, R18 ;  /* 0x80000004181c722b */ /* 0x000fe20000000012 */
[----:B------:R-:W-:-:S07]  /*2d00*/  ISETP.GT.U32.OR P0, PT, R32, 0x7feffffe, P0 ;  /* 0x7feffffe2000780c */ /* 0x000fce0000704470 */
[----:B------:R-:W-:-:S06]  /*2d10*/  DFMA R24, R26, R28, R24 ;  /* 0x0000001c1a18722b */ /* 0x000fcc0000000018 */
[----:B------:R-:W-:Y:S05]  /*2d20*/  @P0 BRA `(.L_x_153) ;  /* 0x00000000006c0947 */ /* 0x000fea0003800000 */
[----:B------:R-:W-:-:S04]  /*2d30*/  LOP3.LUT R26, R11, 0x7ff00000, RZ, 0xc0, !PT ;  /* 0x7ff000000b1a7812 */ /* 0x000fc800078ec0ff */
[CC--:B------:R-:W-:Y:S02]  /*2d40*/  VIADDMNMX R12, R21.reuse, -R26.reuse, 0xb9600000, !PT ;  /* 0xb9600000150c7446 */ /* 0x0c0fe4000780091a */
[----:B------:R-:W-:Y:S02]  /*2d50*/  ISETP.GE.U32.AND P0, PT, R21, R26, PT ;  /* 0x0000001a1500720c */ /* 0x000fe40003f06070 */
[----:B------:R-:W-:Y:S02]  /*2d60*/  VIMNMX R12, PT, PT, R12, 0x46a00000, PT ;  /* 0x46a000000c0c7848 */ /* 0x000fe40003fe0100 */
[----:B------:R-:W-:-:S04]  /*2d70*/  SEL R21, R22, 0x63400000, !P0 ;  /* 0x6340000016157807 */ /* 0x000fc80004000000 */
[----:B------:R-:W-:Y:S02]  /*2d80*/  IADD3 R21, PT, PT, -R21, R12, RZ ;  /* 0x0000000c15157210 */ /* 0x000fe40007ffe1ff */
[----:B------:R-:W-:-:S03]  /*2d90*/  MOV R12, RZ ;  /* 0x000000ff000c7202 */ /* 0x000fc60000000f00 */
[----:B------:R-:W-:-:S06]  /*2da0*/  VIADD R13, R21, 0x7fe00000 ;  /* 0x7fe00000150d7836 */ /* 0x000fcc0000000000 */
[----:B------:R-:W-:-:S10]  /*2db0*/  DMUL R22, R24, R12 ;  /* 0x0000000c18167228 */ /* 0x000fd40000000000 */
[----:B------:R-:W-:-:S13]  /*2dc0*/  FSETP.GTU.AND P0, PT, |R23|, 1.469367938527859385e-39, PT ;  /* 0x001000001700780b */ /* 0x000fda0003f0c200 */
[----:B------:R-:W-:Y:S05]  /*2dd0*/  @P0 BRA `(.L_x_154) ;  /* 0x0000000000940947 */ /* 0x000fea0003800000 */
[----:B------:R-:W-:Y:S01]  /*2de0*/  DFMA R4, R24, -R4, R18 ;  /* 0x800000041804722b */ /* 0x000fe20000000012 */
[----:B------:R-:W-:-:S09]  /*2df0*/  IMAD.MOV.U32 R12, RZ, RZ, RZ ;  /* 0x000000ffff0c7224 */ /* 0x000fd200078e00ff */
[C---:B------:R-:W-:Y:S02]  /*2e00*/  FSETP.NEU.AND P0, PT, R5.reuse, RZ, PT ;  /* 0x000000ff0500720b */ /* 0x040fe40003f0d000 */
[----:B------:R-:W-:-:S04]  /*2e10*/  LOP3.LUT R11, R5, 0x80000000, R11, 0x48, !PT ;  /* 0x80000000050b7812 */ /* 0x000fc800078e480b */
[----:B------:R-:W-:-:S07]  /*2e20*/  LOP3.LUT R13, R11, R13, RZ, 0xfc, !PT ;  /* 0x0000000d0b0d7212 */ /* 0x000fce00078efcff */
[----:B------:R-:W-:Y:S05]  /*2e30*/  @!P0 BRA `(.L_x_154) ;  /* 0x00000000007c8947 */ /* 0x000fea0003800000 */
[----:B------:R-:W-:Y:S01]  /*2e40*/  IADD3 R5, PT, PT, -R21, RZ, RZ ;  /* 0x000000ff15057210 */ /* 0x000fe20007ffe1ff */
[----:B------:R-:W-:Y:S01]  /*2e50*/  IMAD.MOV.U32 R4, RZ, RZ, RZ ;  /* 0x000000ffff047224 */ /* 0x000fe200078e00ff */
[----:B------:R-:W-:-:S05]  /*2e60*/  DMUL.RP R12, R24, R12 ;  /* 0x0000000c180c7228 */ /* 0x000fca0000008000 */
[----:B------:R-:W-:-:S05]  /*2e70*/  DFMA R4, R22, -R4, R24 ;  /* 0x800000041604722b */ /* 0x000fca0000000018 */
[----:B------:R-:W-:Y:S02]  /*2e80*/  LOP3.LUT R11, R13, R11, RZ, 0x3c, !PT ;  /* 0x0000000b0d0b7212 */ /* 0x000fe400078e3cff */
[----:B------:R-:W-:-:S04]  /*2e90*/  IADD3 R4, PT, PT, -R21, -0x43300000, RZ ;  /* 0xbcd0000015047810 */ /* 0x000fc80007ffe1ff */
[----:B------:R-:W-:-:S04]  /*2ea0*/  FSETP.NEU.AND P0, PT, |R5|, R4, PT ;  /* 0x000000040500720b */ /* 0x000fc80003f0d200 */
[----:B------:R-:W-:Y:S02]  /*2eb0*/  FSEL R22, R12, R22, !P0 ;  /* 0x000000160c167208 */ /* 0x000fe40004000000 */
[----:B------:R-:W-:Y:S01]  /*2ec0*/  FSEL R23, R11, R23, !P0 ;  /* 0x000000170b177208 */ /* 0x000fe20004000000 */
[----:B------:R-:W-:Y:S06]  /*2ed0*/  BRA `(.L_x_154) ;  /* 0x0000000000547947 */ /* 0x000fec0003800000 */
.L_x_153:
[----:B------:R-:W-:-:S14]  /*2ee0*/  DSETP.NAN.AND P0, PT, R12, R12, PT ;  /* 0x0000000c0c00722a */ /* 0x000fdc0003f08000 */
[----:B------:R-:W-:Y:S05]  /*2ef0*/  @P0 BRA `(.L_x_155) ;  /* 0x0000000000440947 */ /* 0x000fea0003800000 */
[----:B------:R-:W-:-:S14]  /*2f00*/  DSETP.NAN.AND P0, PT, R10, R10, PT ;  /* 0x0000000a0a00722a */ /* 0x000fdc0003f08000 */
[----:B------:R-:W-:Y:S05]  /*2f10*/  @P0 BRA `(.L_x_156) ;  /* 0x0000000000300947 */ /* 0x000fea0003800000 */
[----:B------:R-:W-:Y:S01]  /*2f20*/  ISETP.NE.AND P0, PT, R31, R30, PT ;  /* 0x0000001e1f00720c */ /* 0x000fe20003f05270 */
[----:B------:R-:W-:Y:S01]  /*2f30*/  IMAD.MOV.U32 R23, RZ, RZ, -0x80000 ;  /* 0xfff80000ff177424 */ /* 0x000fe200078e00ff */
[----:B------:R-:W-:-:S11]  /*2f40*/  MOV R22, 0x0 ;  /* 0x0000000000167802 */ /* 0x000fd60000000f00 */
[----:B------:R-:W-:Y:S05]  /*2f50*/  @!P0 BRA `(.L_x_154) ;  /* 0x0000000000348947 */ /* 0x000fea0003800000 */
[----:B------:R-:W-:Y:S02]  /*2f60*/  ISETP.NE.AND P0, PT, R31, 0x7ff00000, PT ;  /* 0x7ff000001f00780c */ /* 0x000fe40003f05270 */
[----:B------:R-:W-:Y:S02]  /*2f70*/  LOP3.LUT R23, R13, 0x80000000, R11, 0x48, !PT ;  /* 0x800000000d177812 */ /* 0x000fe400078e480b */
[----:B------:R-:W-:-:S13]  /*2f80*/  ISETP.EQ.OR P0, PT, R30, RZ, !P0 ;  /* 0x000000ff1e00720c */ /* 0x000fda0004702670 */
[----:B------:R-:W-:Y:S02]  /*2f90*/  @P0 LOP3.LUT R4, R23, 0x7ff00000, RZ, 0xfc, !PT ;  /* 0x7ff0000017040812 */ /* 0x000fe400078efcff */
[----:B------:R-:W-:Y:S01]  /*2fa0*/  @!P0 MOV R22, RZ ;  /* 0x000000ff00168202 */ /* 0x000fe20000000f00 */
[----:B------:R-:W-:Y:S01]  /*2fb0*/  @P0 IMAD.MOV.U32 R22, RZ, RZ, RZ ;  /* 0x000000ffff160224 */ /* 0x000fe200078e00ff */
[----:B------:R-:W-:Y:S01]  /*2fc0*/  @P0 MOV R23, R4 ;  /* 0x0000000400170202 */ /* 0x000fe20000000f00 */
[----:B------:R-:W-:Y:S06]  /*2fd0*/  BRA `(.L_x_154) ;  /* 0x0000000000147947 */ /* 0x000fec0003800000 */
.L_x_156:
[----:B------:R-:W-:Y:S01]  /*2fe0*/  LOP3.LUT R23, R11, 0x80000, RZ, 0xfc, !PT ;  /* 0x000800000b177812 */ /* 0x000fe200078efcff */
[----:B------:R-:W-:Y:S01]  /*2ff0*/  IMAD.MOV.U32 R22, RZ, RZ, R10 ;  /* 0x000000ffff167224 */ /* 0x000fe200078e000a */
[----:B------:R-:W-:Y:S06]  /*3000*/  BRA `(.L_x_154) ;  /* 0x0000000000087947 */ /* 0x000fec0003800000 */
.L_x_155:
[----:B------:R-:W-:Y:S02]  /*3010*/  LOP3.LUT R23, R13, 0x80000, RZ, 0xfc, !PT ;  /* 0x000800000d177812 */ /* 0x000fe400078efcff */
[----:B------:R-:W-:-:S07]  /*3020*/  MOV R22, R12 ;  /* 0x0000000c00167202 */ /* 0x000fce0000000f00 */
.L_x_154:
[----:B------:R-:W-:Y:S05]  /*3030*/  BSYNC.RECONVERGENT B1 ;  /* 0x0000000000017941 */ /* 0x000fea0003800200 */
.L_x_152:
[----:B------:R-:W-:Y:S01]  /*3040*/  IMAD.MOV.U32 R21, RZ, RZ, 0x0 ;  /* 0x00000000ff157424 */ /* 0x000fe200078e00ff */
[----:B------:R-:W-:Y:S01]  /*3050*/  MOV R5, R23 ;  /* 0x0000001700057202 */ /* 0x000fe20000000f00 */
[----:B------:R-:W-:Y:S02]  /*3060*/  IMAD.MOV.U32 R4, RZ, RZ, R22 ;  /* 0x000000ffff047224 */ /* 0x000fe400078e0016 */
[----:B------:R-:W-:Y:S05]  /*3070*/  RET.REL.NODEC R20 `(_Z12quick_searchffiPfS_fS_S_ifS_) ;  /* 0xffffffcc14e07950 */ /* 0x000fea0003c3ffff */
        .type           $_Z12quick_searchffiPfS_fS_S_ifS_$__internal_accurate_pow,@function
        .size           $_Z12quick_searchffiPfS_fS_S_ifS_$__internal_accurate_pow,(.L_x_163 - $_Z12quick_searchffiPfS_fS_S_ifS_$__internal_accurate_pow)
$_Z12quick_searchffiPfS_fS_S_ifS_$__internal_accurate_pow:
[----:B------:R-:W-:Y:S01]  /*3080*/  ISETP.GT.U32.AND P0, PT, R5, 0xfffff, PT ;  /* 0x000fffff0500780c */ /* 0x000fe20003f04070 */
[----:B------:R-:W-:Y:S01]  /*3090*/  IMAD.MOV.U32 R26, RZ, RZ, RZ ;  /* 0x000000ffff1a7224 */ /* 0x000fe200078e00ff */
[----:B------:R-:W-:Y:S01]  /*30a0*/  MOV R11, R5 ;  /* 0x00000005000b7202 */ /* 0x000fe20000000f00 */
[----:B------:R-:W-:Y:S01]  /*30b0*/  UMOV UR20, 0x7d2cafe2 ;  /* 0x7d2cafe200147882 */ /* 0x000fe20000000000 */
[----:B------:R-:W-:Y:S01]  /*30c0*/  UMOV UR21, 0x3eb0f5ff ;  /* 0x3eb0f5ff00157882 */ /* 0x000fe20000000000 */
[----:B------:R-:W-:Y:S01]  /*30d0*/  UMOV UR22, 0x3b39803f ;  /* 0x3b39803f00167882 */ /* 0x000fe20000000000 */
[----:B------:R-:W-:-:S07]  /*30e0*/  UMOV UR23, 0x3c7abc9e ;  /* 0x3c7abc9e00177882 */ /* 0x000fce0000000000 */
[----:B------:R-:W-:Y:S01]  /*30f0*/  @!P0 DMUL R22, R4, 1.80143985094819840000e+16 ;  /* 0x4350000004168828 */ /* 0x000fe20000000000 */
[----:B------:R-:W-:-:S09]  /*3100*/  SHF.R.U32.HI R5, RZ, 0x14, R5 ;  /* 0x00000014ff057819 */ /* 0x000fd20000011605 */
[----:B------:R-:W-:Y:S01]  /*3110*/  @!P0 IMAD.MOV.U32 R11, RZ, RZ, R23 ;  /* 0x000000ffff0b8224 */ /* 0x000fe200078e0017 */
[----:B------:R-:W-:Y:S02]  /*3120*/  @!P0 MOV R4, R22 ;  /* 0x0000001600048202 */ /* 0x000fe40000000f00 */
[----:B------:R-:W-:Y:S02]  /*3130*/  @!P0 LEA.HI R5, R23, 0xffffffca, RZ, 0xc ;  /* 0xffffffca17058811 */ /* 0x000fe400078f60ff */
[----:B------:R-:W-:Y:S01]  /*3140*/  LOP3.LUT R11, R11, 0x800fffff, RZ, 0xc0, !PT ;  /* 0x800fffff0b0b7812 */ /* 0x000fe200078ec0ff */
[----:B------:R-:W-:-:S03]  /*3150*/  IMAD.MOV.U32 R32, RZ, RZ, R4 ;  /* 0x000000ffff207224 */ /* 0x000fc600078e0004 */
[----:B------:R-:W-:-:S04]  /*3160*/  LOP3.LUT R11, R11, 0x3ff00000, RZ, 0xfc, !PT ;  /* 0x3ff000000b0b7812 */ /* 0x000fc800078efcff */
[----:B------:R-:W-:Y:S02]  /*3170*/  ISETP.GE.U32.AND P1, PT, R11, 0x3ff6a09f, PT ;  /* 0x3ff6a09f0b00780c */ /* 0x000fe40003f26070 */
[----:B------:R-:W-:-:S11]  /*3180*/  MOV R33, R11 ;  /* 0x0000000b00217202 */ /* 0x000fd60000000f00 */
[----:B------:R-:W-:-:S05]  /*3190*/  @P1 VIADD R4, R33, 0xfff00000 ;  /* 0xfff0000021041836 */ /* 0x000fca0000000000 */
[----:B------:R-:W-:Y:S02]  /*31a0*/  @P1 MOV R33, R4 ;  /* 0x0000000400211202 */ /* 0x000fe40000000f00 */
[C---:B------:R-:W-:Y:S01]  /*31b0*/  IADD3 R4, PT, PT, R5.reuse, -0x3ff, RZ ;  /* 0xfffffc0105047810 */ /* 0x040fe20007ffe0ff */
[----:B------:R-:W-:Y:S02]  /*31c0*/  @P1 VIADD R4, R5, 0xfffffc02 ;  /* 0xfffffc0205041836 */ /* 0x000fe40000000000 */
[----:B------:R-:W-:Y:S01]  /*31d0*/  HFMA2 R5, -RZ, RZ, 3.59375, 0 ;  /* 0x43300000ff057431 */ /* 0x000fe200000001ff */
[C---:B------:R-:W-:Y:S02]  /*31e0*/  DADD R28, R32.reuse, 1 ;  /* 0x3ff00000201c7429 */ /* 0x040fe40000000000 */
[----:B------:R-:W-:Y:S01]  /*31f0*/  DADD R32, R32, -1 ;  /* 0xbff0000020207429 */ /* 0x000fe20000000000 */
[----:B------:R-:W-:-:S03]  /*3200*/  LOP3.LUT R4, R4, 0x80000000, RZ, 0x3c, !PT ;  /* 0x8000000004047812 */ /* 0x000fc600078e3cff */
[----:B------:R-:W0:Y:S02]  /*3210*/  MUFU.RCP64H R27, R29 ;  /* 0x0000001d001b7308 */ /* 0x000e240000001800 */
[----:B0-----:R-:W-:-:S08]  /*3220*/  DFMA R30, -R28, R26, 1 ;  /* 0x3ff000001c1e742b */ /* 0x001fd0000000011a */
[----:B------:R-:W-:-:S08]  /*3230*/  DFMA R30, R30, R30, R30 ;  /* 0x0000001e1e1e722b */ /* 0x000fd0000000001e */
[----:B------:R-:W-:Y:S01]  /*3240*/  DFMA R30, R26, R30, R26 ;  /* 0x0000001e1a1e722b */ /* 0x000fe2000000001a */
[----:B------:R-:W-:Y:S01]  /*3250*/  MOV R26, 0x41ad3b5a ;  /* 0x41ad3b5a001a7802 */ /* 0x000fe20000000f00 */
[----:B------:R-:W-:-:S06]  /*3260*/  IMAD.MOV.U32 R27, RZ, RZ, 0x3ed0f5d2 ;  /* 0x3ed0f5d2ff1b7424 */ /* 0x000fcc00078e00ff */
        /* <DEDUP_REMOVED lines=21> */
[----:B------:R-:W-:Y:S02]  /*33c0*/  DMUL R26, R30, R26 ;  /* 0x0000001a1e1a7228 */ /* 0x000fe40000000000 */
[----:B------:R-:W-:-:S03]  /*33d0*/  DMUL R30, R36, R36 ;  /* 0x00000024241e7228 */ /* 0x000fc60000000000 */
[----:B------:R-:W-:Y:S01]  /*33e0*/  DFMA R28, R38, R28, UR20 ;  /* 0x00000014261c7e2b */ /* 0x000fe2000800001c */
[----:B------:R-:W-:Y:S01]  /*33f0*/  UMOV UR20, 0x55555555 ;  /* 0x5555555500147882 */ /* 0x000fe20000000000 */
[----:B------:R-:W-:-:S03]  /*3400*/  UMOV UR21, 0x3fb55555 ;  /* 0x3fb5555500157882 */ /* 0x000fc60000000000 */
[----:B------:R-:W-:-:S03]  /*3410*/  DMUL R22, R36, R30 ;  /* 0x0000001e24167228 */ /* 0x000fc60000000000 */
[----:B------:R-:W-:-:S08]  /*3420*/  DFMA R34, R38, R28, UR20 ;  /* 0x0000001426227e2b */ /* 0x000fd0000800001c */
[----:B------:R-:W-:Y:S01]  /*3430*/  DADD R32, -R34, UR20 ;  /* 0x0000001422207e29 */ /* 0x000fe20008000100 */
[----:B------:R-:W-:Y:S01]  /*3440*/  UMOV UR20, 0xb9e7b0 ;  /* 0x00b9e7b000147882 */ /* 0x000fe20000000000 */
[----:B------:R-:W-:-:S06]  /*3450*/  UMOV UR21, 0x3c46a4cb ;  /* 0x3c46a4cb00157882 */ /* 0x000fcc0000000000 */
[----:B------:R-:W-:Y:S02]  /*3460*/  DFMA R32, R38, R28, R32 ;  /* 0x0000001c2620722b */ /* 0x000fe40000000020 */
[----:B------:R-:W-:Y:S01]  /*3470*/  DFMA R38, R36, R36, -R30 ;  /* 0x000000242426722b */ /* 0x000fe2000000081e */
[----:B------:R-:W-:Y:S01]  /*3480*/  IADD3 R29, PT, PT, R27, 0x100000, RZ ;  /* 0x001000001b1d7810 */ /* 0x000fe20007ffe0ff */
[----:B------:R-:W-:-:S06]  /*3490*/  IMAD.MOV.U32 R28, RZ, RZ, R26 ;  /* 0x000000ffff1c7224 */ /* 0x000fcc00078e001a */
[----:B------:R-:W-:Y:S02]  /*34a0*/  DFMA R28, R36, R28, R38 ;  /* 0x0000001c241c722b */ /* 0x000fe40000000026 */
[----:B------:R-:W-:Y:S01]  /*34b0*/  DADD R38, R32, -UR20 ;  /* 0x8000001420267e29 */ /* 0x000fe20008000000 */
[----:B------:R-:W-:Y:S01]  /*34c0*/  UMOV UR20, 0x80000000 ;  /* 0x8000000000147882 */ /* 0x000fe20000000000 */
[----:B------:R-:W-:Y:S01]  /*34d0*/  DFMA R32, R36, R30, -R22 ;  /* 0x0000001e2420722b */ /* 0x000fe20000000816 */
[----:B------:R-:W-:-:S07]  /*34e0*/  UMOV UR21, 0x43300000 ;  /* 0x4330000000157882 */ /* 0x000fce0000000000 */
[----:B------:R-:W-:Y:S02]  /*34f0*/  DFMA R32, R26, R30, R32 ;  /* 0x0000001e1a20722b */ /* 0x000fe40000000020 */
[----:B------:R-:W-:-:S06]  /*3500*/  DADD R30, R34, R38 ;  /* 0x00000000221e7229 */ /* 0x000fcc0000000026 */
[----:B------:R-:W-:Y:S02]  /*3510*/  DFMA R28, R36, R28, R32 ;  /* 0x0000001c241c722b */ /* 0x000fe40000000020 */
[----:B------:R-:W-:Y:S02]  /*3520*/  DADD R34, R34, -R30 ;  /* 0x0000000022227229 */ /* 0x000fe4000000081e */
[----:B------:R-:W-:-:S06]  /*3530*/  DMUL R32, R30, R22 ;  /* 0x000000161e207228 */ /* 0x000fcc0000000000 */
[----:B------:R-:W-:Y:S02]  /*3540*/  DADD R38, R38, R34 ;  /* 0x0000000026267229 */ /* 0x000fe40000000022 */
        /* <DEDUP_REMOVED lines=8> */
[----:B------:R-:W-:Y:S02]  /*35d0*/  DADD R36, R28, R36 ;  /* 0x000000001c247229 */ /* 0x000fe40000000024 */
[----:B------:R-:W-:Y:S01]  /*35e0*/  DADD R28, R4, -UR20 ;  /* 0x80000014041c7e29 */ /* 0x000fe20008000000 */
[----:B------:R-:W-:Y:S01]  /*35f0*/  UMOV UR20, 0xfefa39ef ;  /* 0xfefa39ef00147882 */ /* 0x000fe20000000000 */
[----:B------:R-:W-:-:S04]  /*3600*/  UMOV UR21, 0x3fe62e42 ;  /* 0x3fe62e4200157882 */ /* 0x000fc80000000000 */
[----:B------:R-:W-:-:S08]  /*3610*/  DADD R32, R32, R36 ;  /* 0x0000000020207229 */ /* 0x000fd00000000024 */
[----:B------:R-:W-:-:S08]  /*3620*/  DADD R26, R26, R32 ;  /* 0x000000001a1a7229 */ /* 0x000fd00000000020 */
[----:B------:R-:W-:-:S08]  /*3630*/  DADD R30, R22, R26 ;  /* 0x00000000161e7229 */ /* 0x000fd0000000001a */
[--C-:B------:R-:W-:Y:S02]  /*3640*/  DFMA R4, R28, UR20, R30.reuse ;  /* 0x000000141c047c2b */ /* 0x100fe4000800001e */
[----:B------:R-:W-:-:S06]  /*3650*/  DADD R32, R22, -R30 ;  /* 0x0000000016207229 */ /* 0x000fcc000000081e */
[----:B------:R-:W-:Y:S02]  /*3660*/  DFMA R22, R28, -UR20, R4 ;  /* 0x800000141c167c2b */ /* 0x000fe40008000004 */
[----:B------:R-:W-:-:S06]  /*3670*/  DADD R32, R26, R32 ;  /* 0x000000001a207229 */ /* 0x000fcc0000000020 */
[----:B------:R-:W-:Y:S01]  /*3680*/  DADD R22, -R30, R22 ;  /* 0x000000001e167229 */ /* 0x000fe20000000116 */
[----:B------:R-:W-:Y:S01]  /*3690*/  IMAD.MOV.U32 R30, RZ, RZ, 0x652b82fe ;  /* 0x652b82feff1e7424 */ /* 0x000fe200078e00ff */
[----:B------:R-:W-:-:S06]  /*36a0*/  MOV R31, 0x3ff71547 ;  /* 0x3ff71547001f7802 */ /* 0x000fcc0000000f00 */
        /* <DEDUP_REMOVED lines=19> */
[----:B------:R-:W-:Y:S01]  /*37e0*/  IMAD.MOV.U32 R22, RZ, RZ, -0x35dec16 ;  /* 0xfca213eaff167424 */ /* 0x000fe200078e00ff */
[----:B------:R-:W-:Y:S01]  /*37f0*/  MOV R23, 0x3e928af3 ;  /* 0x3e928af300177802 */ /* 0x000fe20000000f00 */
        /* <DEDUP_REMOVED lines=28> */
[----:B------:R-:W-:Y:S01]  /*39c0*/  IMAD R29, R30, 0x100000, R23 ;  /* 0x001000001e1d7824 */ /* 0x000fe200078e0217 */
[----:B------:R-:W-:Y:S01]  /*39d0*/  MOV R28, R22 ;  /* 0x00000016001c7202 */ /* 0x000fe20000000f00 */
        /* <DEDUP_REMOVED lines=8> */
[----:B------:R-:W-:Y:S01]  /*3a60*/  @!P1 LEA R23, R4, R23, 0x14 ;  /* 0x0000001704179211 */ /* 0x000fe200078ea0ff */
[----:B------:R-:W-:Y:S02]  /*3a70*/  @!P1 IMAD.IADD R5, R30, 0x1, -R4 ;  /* 0x000000011e059824 */ /* 0x000fe400078e0a04 */
[----:B------:R-:W-:-:S03]  /*3a80*/  @!P1 IMAD.MOV.U32 R4, RZ, RZ, RZ ;  /* 0x000000ffff049224 */ /* 0x000fc600078e00ff */
[----:B------:R-:W-:-:S06]  /*3a90*/  @!P1 LEA R5, R5, 0x3ff00000, 0x14 ;  /* 0x3ff0000005059811 */ /* 0x000fcc00078ea0ff */
[----:B------:R-:W-:-:S11]  /*3aa0*/  @!P1 DMUL R28, R22, R4 ;  /* 0x00000004161c9228 */ /* 0x000fd60000000000 */
.L_x_157:
[----:B------:R-:W-:Y:S01]  /*3ab0*/  DFMA R26, R26, R28, R28 ;  /* 0x0000001c1a1a722b */ /* 0x000fe2000000001c */
[----:B------:R-:W-:Y:S01]  /*3ac0*/  MOV R11, 0x0 ;  /* 0x00000000000b7802 */ /* 0x000fe20000000f00 */
[----:B------:R-:W-:-:S08]  /*3ad0*/  DSETP.NEU.AND P0, PT, |R28|, +INF , PT ;  /* 0x7ff000001c00742a */ /* 0x000fd00003f0d200 */
[----:B------:R-:W-:Y:S02]  /*3ae0*/  FSEL R5, R28, R26, !P0 ;  /* 0x0000001a1c057208 */ /* 0x000fe40004000000 */
[----:B------:R-:W-:Y:S01]  /*3af0*/  FSEL R4, R29, R27, !P0 ;  /* 0x0000001b1d047208 */ /* 0x000fe20004000000 */
[----:B------:R-:W-:Y:S06]  /*3b00*/  RET.REL.NODEC R10 `(_Z12quick_searchffiPfS_fS_S_ifS_) ;  /* 0xffffffc40a3c7950 */ /* 0x000fec0003c3ffff */
.L_x_158:
        /* <DEDUP_REMOVED lines=15> */
.L_x_163:


//--------------------- .nv.shared.reserved.0     --------------------------
	.section	.nv.shared.reserved.0,"aw",@nobits
	.weak		__nv_reservedSMEM_offset_0_alias
	.size		__nv_reservedSMEM_offset_0_alias, 0, 64
	.other		__nv_reservedSMEM_offset_0_alias,@"STO_CUDA_RESERVED_SHARED STV_DEFAULT"
__nv_reservedSMEM_offset_0_alias:
	.zero		0
	.zero		64


//--------------------- .nv.constant0._Z15complete_searchffffPiiffPfS0_fS0_S0_ifS0_ --------------------------
	.section	.nv.constant0._Z15complete_searchffffPiiffPfS0_fS0_S0_ifS0_,"a",@progbits
	.sectionflags	@""
	.align	4
.nv.constant0._Z15complete_searchffffPiiffPfS0_fS0_S0_ifS0_:
	.zero		992


//--------------------- .nv.constant0._Z12quick_searchffiPfS_fS_S_ifS_ --------------------------
	.section	.nv.constant0._Z12quick_searchffiPfS_fS_S_ifS_,"a",@progbits
	.sectionflags	@""
	.align	4
.nv.constant0._Z12quick_searchffiPfS_fS_S_ifS_:
	.zero		968


//--------------------- SYMBOLS --------------------------

	.type		.nv.reservedSmem.offset0,@object
	.size		.nv.reservedSmem.offset0,0x4
